	.headerflags	@"EF_CUDA_TEXMODE_UNIFIED EF_CUDA_64BIT_ADDRESS EF_CUDA_SM86 EF_CUDA_VIRTUAL_SM(EF_CUDA_SM86)"
	.elftype	@"ET_EXEC"


//--------------------- .nv.info                  --------------------------
	.section	.nv.info,"",@"SHT_CUDA_INFO"
	.align	4


	//----- nvinfo : EIATTR_REGCOUNT
	.align		4
        /*0000*/ 	.byte	0x04, 0x2f
        /*0002*/ 	.short	(.L_2 - .L_1)
	.align		4
.L_1:
        /*0004*/ 	.word	index@(triton_red_fused__to_copy_add_amax_amin_clamp_gelu_mul_reciprocal_17)
        /*0008*/ 	.word	0x0000002c


	//----- nvinfo : EIATTR_MIN_STACK_SIZE
	.align		4
.L_2:
        /*000c*/ 	.byte	0x04, 0x12
        /*000e*/ 	.short	(.L_4 - .L_3)
	.align		4
.L_3:
        /*0010*/ 	.word	index@(triton_red_fused__to_copy_add_amax_amin_clamp_gelu_mul_reciprocal_17)
        /*0014*/ 	.word	0x00000000


	//----- nvinfo : EIATTR_FRAME_SIZE
	.align		4
.L_4:
        /*0018*/ 	.byte	0x04, 0x11
        /*001a*/ 	.short	(.L_6 - .L_5)
	.align		4
.L_5:
        /*001c*/ 	.word	index@(triton_red_fused__to_copy_add_amax_amin_clamp_gelu_mul_reciprocal_17)
        /*0020*/ 	.word	0x00000000


	//----- nvinfo : EIATTR_MIN_STACK_SIZE
	.align		4
.L_6:
        /*0024*/ 	.byte	0x04, 0x12
        /*0026*/ 	.short	(.L_8 - .L_7)
	.align		4
.L_7:
        /*0028*/ 	.word	index@(triton_red_fused__to_copy_add_amax_amin_clamp_gelu_mul_reciprocal_17)
        /*002c*/ 	.word	0x00000000
.L_8:


//--------------------- .nv.info.triton_red_fused__to_copy_add_amax_amin_clamp_gelu_mul_reciprocal_17 --------------------------
	.section	.nv.info.triton_red_fused__to_copy_add_amax_amin_clamp_gelu_mul_reciprocal_17,"",@"SHT_CUDA_INFO"
	.sectionflags	@""
	.align	4


	//----- nvinfo : EIATTR_CUDA_API_VERSION
	.align		4
        /*0000*/ 	.byte	0x04, 0x37
        /*0002*/ 	.short	(.L_10 - .L_9)
.L_9:
        /*0004*/ 	.word	0x0000007c


	//----- nvinfo : EIATTR_SW2861232_WAR
	.align		4
.L_10:
        /*0008*/ 	.byte	0x01, 0x35
	.zero		2


	//----- nvinfo : EIATTR_PARAM_CBANK
	.align		4
        /*000c*/ 	.byte	0x04, 0x0a
        /*000e*/ 	.short	(.L_12 - .L_11)
	.align		4
.L_11:
        /*0010*/ 	.word	index@(.nv.constant0.triton_red_fused__to_copy_add_amax_amin_clamp_gelu_mul_reciprocal_17)
        /*0014*/ 	.short	0x0160
        /*0016*/ 	.short	0x0058


	//----- nvinfo : EIATTR_CBANK_PARAM_SIZE
	.align		4
.L_12:
        /*0018*/ 	.byte	0x03, 0x19
        /*001a*/ 	.short	0x0058


	//----- nvinfo : EIATTR_KPARAM_INFO
	.align		4
        /*001c*/ 	.byte	0x04, 0x17
        /*001e*/ 	.short	(.L_14 - .L_13)
.L_13:
        /*0020*/ 	.word	0x00000000
        /*0024*/ 	.short	0x000b
        /*0026*/ 	.short	0x0050
        /*0028*/ 	.byte	0x00, 0xf4, 0x21, 0x00


	//----- nvinfo : EIATTR_KPARAM_INFO
	.align		4
.L_14:
        /*002c*/ 	.byte	0x04, 0x17
        /*002e*/ 	.short	(.L_16 - .L_15)
.L_15:
        /*0030*/ 	.word	0x00000000
        /*0034*/ 	.short	0x000a
        /*0036*/ 	.short	0x004c
        /*0038*/ 	.byte	0x00, 0xf0, 0x11, 0x00


	//----- nvinfo : EIATTR_KPARAM_INFO
	.align		4
.L_16:
        /*003c*/ 	.byte	0x04, 0x17
        /*003e*/ 	.short	(.L_18 - .L_17)
.L_17:
        /*0040*/ 	.word	0x00000000
        /*0044*/ 	.short	0x0009
        /*0046*/ 	.short	0x0048
        /*0048*/ 	.byte	0x00, 0xf0, 0x11, 0x00


	//----- nvinfo : EIATTR_KPARAM_INFO
	.align		4
.L_18:
        /*004c*/ 	.byte	0x04, 0x17
        /*004e*/ 	.short	(.L_20 - .L_19)
.L_19:
        /*0050*/ 	.word	0x00000000
        /*0054*/ 	.short	0x0008
        /*0056*/ 	.short	0x0040
        /*0058*/ 	.byte	0x00, 0xf4, 0x21, 0x00


	//----- nvinfo : EIATTR_KPARAM_INFO
	.align		4
.L_20:
        /*005c*/ 	.byte	0x04, 0x17
        /*005e*/ 	.short	(.L_22 - .L_21)
.L_21:
        /*0060*/ 	.word	0x00000000
        /*0064*/ 	.short	0x0007
        /*0066*/ 	.short	0x0038
        /*0068*/ 	.byte	0x00, 0xf4, 0x21, 0x00


	//----- nvinfo : EIATTR_KPARAM_INFO
	.align		4
.L_22:
        /*006c*/ 	.byte	0x04, 0x17
        /*006e*/ 	.short	(.L_24 - .L_23)
.L_23:
        /*0070*/ 	.word	0x00000000
        /*0074*/ 	.short	0x0006
        /*0076*/ 	.short	0x0030
        /*0078*/ 	.byte	0x00, 0xf4, 0x21, 0x00


	//----- nvinfo : EIATTR_KPARAM_INFO
	.align		4
.L_24:
        /*007c*/ 	.byte	0x04, 0x17
        /*007e*/ 	.short	(.L_26 - .L_25)
.L_25:
        /*0080*/ 	.word	0x00000000
        /*0084*/ 	.short	0x0005
        /*0086*/ 	.short	0x0028
        /*0088*/ 	.byte	0x00, 0xf4, 0x21, 0x00


	//----- nvinfo : EIATTR_KPARAM_INFO
	.align		4
.L_26:
        /*008c*/ 	.byte	0x04, 0x17
        /*008e*/ 	.short	(.L_28 - .L_27)
.L_27:
        /*0090*/ 	.word	0x00000000
        /*0094*/ 	.short	0x0004
        /*0096*/ 	.short	0x0020
        /*0098*/ 	.byte	0x00, 0xf4, 0x21, 0x00


	//----- nvinfo : EIATTR_KPARAM_INFO
	.align		4
.L_28:
        /*009c*/ 	.byte	0x04, 0x17
        /*009e*/ 	.short	(.L_30 - .L_29)
.L_29:
        /*00a0*/ 	.word	0x00000000
        /*00a4*/ 	.short	0x0003
        /*00a6*/ 	.short	0x0018
        /*00a8*/ 	.byte	0x00, 0xf4, 0x21, 0x00


	//----- nvinfo : EIATTR_KPARAM_INFO
	.align		4
.L_30:
        /*00ac*/ 	.byte	0x04, 0x17
        /*00ae*/ 	.short	(.L_32 - .L_31)
.L_31:
        /*00b0*/ 	.word	0x00000000
        /*00b4*/ 	.short	0x0002
        /*00b6*/ 	.short	0x0010
        /*00b8*/ 	.byte	0x00, 0xf4, 0x21, 0x00


	//----- nvinfo : EIATTR_KPARAM_INFO
	.align		4
.L_32:
        /*00bc*/ 	.byte	0x04, 0x17
        /*00be*/ 	.short	(.L_34 - .L_33)
.L_33:
        /*00c0*/ 	.word	0x00000000
        /*00c4*/ 	.short	0x0001
        /*00c6*/ 	.short	0x0008
        /*00c8*/ 	.byte	0x00, 0xf4, 0x21, 0x00


	//----- nvinfo : EIATTR_KPARAM_INFO
	.align		4
.L_34:
        /*00cc*/ 	.byte	0x04, 0x17
        /*00ce*/ 	.short	(.L_36 - .L_35)
.L_35:
        /*00d0*/ 	.word	0x00000000
        /*00d4*/ 	.short	0x0000
        /*00d6*/ 	.short	0x0000
        /*00d8*/ 	.byte	0x00, 0xf4, 0x21, 0x00


	//----- nvinfo : EIATTR_MAXREG_COUNT
	.align		4
.L_36:
        /*00dc*/ 	.byte	0x03, 0x1b
        /*00de*/ 	.short	0x0040


	//----- nvinfo : EIATTR_COOP_GROUP_MASK_REGIDS
	.align		4
        /*00e0*/ 	.byte	0x04, 0x29
        /*00e2*/ 	.short	(.L_38 - .L_37)


	//   ....[0]....
.L_37:
        /*00e4*/ 	.word	0xffffffff


	//   ....[1]....
        /*00e8*/ 	.word	0xffffffff


	//   ....[2]....
        /*00ec*/ 	.word	0xffffffff


	//   ....[3]....
        /*00f0*/ 	.word	0xffffffff


	//   ....[4]....
        /*00f4*/ 	.word	0xffffffff


	//   ....[5]....
        /*00f8*/ 	.word	0xffffffff


	//   ....[6]....
        /*00fc*/ 	.word	0xffffffff


	//   ....[7]....
        /*0100*/ 	.word	0xffffffff


	//   ....[8]....
        /*0104*/ 	.word	0xffffffff


	//   ....[9]....
        /*0108*/ 	.word	0xffffffff


	//   ....[10]....
        /*010c*/ 	.word	0xffffffff


	//   ....[11]....
        /*0110*/ 	.word	0xffffffff


	//   ....[12]....
        /*0114*/ 	.word	0xffffffff


	//   ....[13]....
        /*0118*/ 	.word	0xffffffff


	//   ....[14]....
        /*011c*/ 	.word	0xffffffff


	//   ....[15]....
        /*0120*/ 	.word	0xffffffff


	//   ....[16]....
        /*0124*/ 	.word	0xffffffff


	//   ....[17]....
        /*0128*/ 	.word	0xffffffff


	//   ....[18]....
        /*012c*/ 	.word	0xffffffff


	//   ....[19]....
        /*0130*/ 	.word	0xffffffff


	//----- nvinfo : EIATTR_COOP_GROUP_INSTR_OFFSETS
	.align		4
.L_38:
        /*0134*/ 	.byte	0x04, 0x28
        /*0136*/ 	.short	(.L_40 - .L_39)


	//   ....[0]....
.L_39:
        /*0138*/ 	.word	0x00001070


	//   ....[1]....
        /*013c*/ 	.word	0x000010b0


	//   ....[2]....
        /*0140*/ 	.word	0x000010f0


	//   ....[3]....
        /*0144*/ 	.word	0x00001130


	//   ....[4]....
        /*0148*/ 	.word	0x00001180


	//   ....[5]....
        /*014c*/ 	.word	0x000012b0


	//   ....[6]....
        /*0150*/ 	.word	0x000012c0


	//   ....[7]....
        /*0154*/ 	.word	0x00001340


	//   ....[8]....
        /*0158*/ 	.word	0x00001360


	//   ....[9]....
        /*015c*/ 	.word	0x000013b0


	//   ....[10]....
        /*0160*/ 	.word	0x000013e0


	//   ....[11]....
        /*0164*/ 	.word	0x00001430


	//   ....[12]....
        /*0168*/ 	.word	0x00001460


	//   ....[13]....
        /*016c*/ 	.word	0x000014c0


	//   ....[14]....
        /*0170*/ 	.word	0x000014e0


	//   ....[15]....
        /*0174*/ 	.word	0x000015b0


	//   ....[16]....
        /*0178*/ 	.word	0x00001620


	//   ....[17]....
        /*017c*/ 	.word	0x00001670


	//   ....[18]....
        /*0180*/ 	.word	0x000016b0


	//   ....[19]....
        /*0184*/ 	.word	0x000016f0


	//----- nvinfo : EIATTR_EXIT_INSTR_OFFSETS
	.align		4
.L_40:
        /*0188*/ 	.byte	0x04, 0x1c
        /*018a*/ 	.short	(.L_42 - .L_41)


	//   ....[0]....
.L_41:
        /*018c*/ 	.word	0x000023e0


	//----- nvinfo : EIATTR_REQNTID
	.align		4
.L_42:
        /*0190*/ 	.byte	0x04, 0x10
        /*0192*/ 	.short	(.L_44 - .L_43)
.L_43:
        /*0194*/ 	.word	0x00000400
        /*0198*/ 	.word	0x00000001
        /*019c*/ 	.word	0x00000001


	//----- nvinfo : EIATTR_CRS_STACK_SIZE
	.align		4
.L_44:
        /*01a0*/ 	.byte	0x04, 0x1e
        /*01a2*/ 	.short	(.L_46 - .L_45)
.L_45:
        /*01a4*/ 	.word	0x00000000
.L_46:


//--------------------- .nv.callgraph             --------------------------
	.section	.nv.callgraph,"",@"SHT_CUDA_CALLGRAPH"
	.align	4
	.sectionentsize	8
	.align		4
        /*0000*/ 	.word	0x00000000
	.align		4
        /*0004*/ 	.word	0xffffffff
	.align		4
        /*0008*/ 	.word	0x00000000
	.align		4
        /*000c*/ 	.word	0xfffffffe
	.align		4
        /*0010*/ 	.word	0x00000000
	.align		4
        /*0014*/ 	.word	0xfffffffd
	.align		4
        /*0018*/ 	.word	0x00000000
	.align		4
        /*001c*/ 	.word	0xfffffffc


//--------------------- .nv.rel.action            --------------------------
	.section	.nv.rel.action,"",@"SHT_CUDA_RELOCINFO"
	.align	8
	.sectionentsize	8
        /*0000*/ 	.byte	0x73, 0x00, 0x00, 0x00, 0x00, 0x00, 0x00, 0x00, 0x00, 0x00, 0x00, 0x11, 0x25, 0x00, 0x05, 0x36


//--------------------- .nv.constant4             --------------------------
	.section	.nv.constant4,"a",@progbits
	.align	8
	.align		8
.nv.constant4:
        /*0000*/ 	.dword	_$_str


//--------------------- .nv.constant0.triton_red_fused__to_copy_add_amax_amin_clamp_gelu_mul_reciprocal_17 --------------------------
	.section	.nv.constant0.triton_red_fused__to_copy_add_amax_amin_clamp_gelu_mul_reciprocal_17,"a",@progbits
	.sectionflags	@""
	.align	4
.nv.constant0.triton_red_fused__to_copy_add_amax_amin_clamp_gelu_mul_reciprocal_17:
	.zero		440


//--------------------- .text.triton_red_fused__to_copy_add_amax_amin_clamp_gelu_mul_reciprocal_17 --------------------------
	.section	.text.triton_red_fused__to_copy_add_amax_amin_clamp_gelu_mul_reciprocal_17,"ax",@progbits
	.sectionflags	@"SHF_BARRIERS=1"
	.sectioninfo	@"SHI_REGISTERS=44"
	.align	128
        .global         triton_red_fused__to_copy_add_amax_amin_clamp_gelu_mul_reciprocal_17
        .type           triton_red_fused__to_copy_add_amax_amin_clamp_gelu_mul_reciprocal_17,@function
        .size           triton_red_fused__to_copy_add_amax_amin_clamp_gelu_mul_reciprocal_17,(.L_x_27 - triton_red_fused__to_copy_add_amax_amin_clamp_gelu_mul_reciprocal_17)
        .other          triton_red_fused__to_copy_add_amax_amin_clamp_gelu_mul_reciprocal_17,@"STO_CUDA_ENTRY STV_DEFAULT"
triton_red_fused__to_copy_add_amax_amin_clamp_gelu_mul_reciprocal_17:
.text.triton_red_fused__to_copy_add_amax_amin_clamp_gelu_mul_reciprocal_17:
[----:B------:R-:W-:Y:S02]  /*0000*/  IMAD.MOV.U32 R1, RZ, RZ, c[0x0][0x28] ;  /* 0x00000a00ff017624 */ /* 0x000fe400078e00ff */
[----:B------:R-:W0:Y:S01]  /*0010*/  S2R R9, SR_CTAID.X ;  /* 0x0000000000097919 */ /* 0x000e220000002500 */
[----:B------:R-:W-:Y:S01]  /*0020*/  IMAD.MOV.U32 R4, RZ, RZ, 0x2 ;  /* 0x00000002ff047424 */ /* 0x000fe200078e00ff */
[----:B------:R-:W-:Y:S01]  /*0030*/  PRMT R0, RZ, 0x7610, R0 ;  /* 0x00007610ff007816 */ /* 0x000fe20000000000 */
[----:B------:R-:W-:Y:S01]  /*0040*/  ULDC.64 UR4, c[0x0][0x118] ;  /* 0x0000460000047ab9 */ /* 0x000fe20000000a00 */
[----:B------:R-:W-:Y:S02]  /*0050*/  PRMT R6, RZ, 0x7610, R6 ;  /* 0x00007610ff067816 */ /* 0x000fe40000000006 */
[C---:B0-----:R-:W-:Y:S01]  /*0060*/  ISETP.GE.AND P1, PT, R9.reuse, 0xe10, PT ;  /* 0x00000e100900780c */ /* 0x041fe20003f26270 */
[----:B------:R-:W-:-:S04]  /*0070*/  IMAD.WIDE R2, R9, R4, c[0x0][0x168] ;  /* 0x00005a0009027625 */ /* 0x000fc800078e0204 */
[----:B------:R-:W-:-:S08]  /*0080*/  IMAD.WIDE R4, R9, R4, c[0x0][0x170] ;  /* 0x00005c0009047625 */ /* 0x000fd000078e0204 */
[----:B------:R-:W2:Y:S04]  /*0090*/  @!P1 LDG.E.EL.U16 R0, [R2.64] ;  /* 0x0000000402009981 */ /* 0x000ea8000c2e1500 */
[----:B------:R-:W3:Y:S01]  /*00a0*/  @!P1 LDG.E.EL.U16 R6, [R4.64] ;  /* 0x0000000404069981 */ /* 0x000ee2000c2e1500 */
[----:B------:R-:W-:Y:S01]  /*00b0*/  IMAD.MOV.U32 R20, RZ, RZ, 0x8 ;  /* 0x00000008ff147424 */ /* 0x000fe200078e00ff */
[----:B------:R-:W-:Y:S01]  /*00c0*/  SHF.R.S32.HI R18, RZ, 0x1f, R9 ;  /* 0x0000001fff127819 */ /* 0x000fe20000011409 */
[----:B------:R-:W-:Y:S01]  /*00d0*/  IMAD.MOV.U32 R23, RZ, RZ, -0x800000 ;  /* 0xff800000ff177424 */ /* 0x000fe200078e00ff */
[----:B------:R-:W0:Y:S01]  /*00e0*/  S2R R10, SR_TID.X ;  /* 0x00000000000a7919 */ /* 0x000e220000002100 */
[----:B------:R-:W-:Y:S02]  /*00f0*/  IMAD.MOV.U32 R26, RZ, RZ, 0x7f800000 ;  /* 0x7f800000ff1a7424 */ /* 0x000fe400078e00ff */
[----:B------:R-:W-:-:S02]  /*0100*/  IMAD.MOV.U32 R19, RZ, RZ, -0x1000 ;  /* 0xfffff000ff137424 */ /* 0x000fc400078e00ff */
[----:B------:R-:W-:Y:S02]  /*0110*/  IMAD.MOV.U32 R32, RZ, RZ, -0x1 ;  /* 0xffffffffff207424 */ /* 0x000fe400078e00ff */
[----:B------:R-:W-:Y:S02]  /*0120*/  IMAD.MOV.U32 R29, RZ, RZ, 0x7f800000 ;  /* 0x7f800000ff1d7424 */ /* 0x000fe400078e00ff */
[----:B------:R-:W-:Y:S02]  /*0130*/  IMAD.MOV.U32 R30, RZ, RZ, 0x7f800000 ;  /* 0x7f800000ff1e7424 */ /* 0x000fe400078e00ff */
[----:B------:R-:W-:Y:S02]  /*0140*/  IMAD.MOV.U32 R31, RZ, RZ, 0x7f800000 ;  /* 0x7f800000ff1f7424 */ /* 0x000fe400078e00ff */
[----:B------:R-:W-:Y:S02]  /*0150*/  IMAD.MOV.U32 R27, RZ, RZ, -0x800000 ;  /* 0xff800000ff1b7424 */ /* 0x000fe400078e00ff */
[----:B------:R-:W-:-:S02]  /*0160*/  IMAD.MOV.U32 R28, RZ, RZ, -0x800000 ;  /* 0xff800000ff1c7424 */ /* 0x000fc400078e00ff */
[----:B------:R-:W-:Y:S01]  /*0170*/  IMAD.MOV.U32 R22, RZ, RZ, -0x800000 ;  /* 0xff800000ff167424 */ /* 0x000fe200078e00ff */
[----:B0-----:R-:W-:-:S05]  /*0180*/  LOP3.LUT R11, R10, 0x3ff, RZ, 0xc0, !PT ;  /* 0x000003ff0a0b7812 */ /* 0x001fca00078ec0ff */
[----:B------:R-:W-:-:S04]  /*0190*/  IMAD.WIDE.U32 R14, R11, R20, c[0x0][0x180] ;  /* 0x000060000b0e7625 */ /* 0x000fc800078e0014 */
[----:B------:R-:W-:-:S04]  /*01a0*/  IMAD.WIDE.U32 R20, R11, R20, c[0x0][0x178] ;  /* 0x00005e000b147625 */ /* 0x000fc800078e0014 */
[----:B------:R-:W-:Y:S02]  /*01b0*/  IMAD.MOV.U32 R16, RZ, RZ, R20 ;  /* 0x000000ffff107224 */ /* 0x000fe400078e0014 */
[----:B--2---:R-:W-:-:S05]  /*01c0*/  IMAD.U32 R7, R0, 0x10000, RZ ;  /* 0x0001000000077824 */ /* 0x004fca00078e00ff */
[----:B------:R-:W-:Y:S01]  /*01d0*/  FSETP.GE.AND P0, PT, R7, RZ, PT ;  /* 0x000000ff0700720b */ /* 0x000fe20003f06000 */
[----:B---3--:R-:W-:-:S03]  /*01e0*/  IMAD.U32 R7, R6, 0x10000, RZ ;  /* 0x0001000006077824 */ /* 0x008fc600078e00ff */
[----:B------:R-:W-:Y:S02]  /*01f0*/  SEL R0, R0, RZ, !P0 ;  /* 0x000000ff00007207 */ /* 0x000fe40004000000 */
[----:B------:R-:W-:-:S03]  /*0200*/  FSETP.GTU.AND P0, PT, R7, RZ, PT ;  /* 0x000000ff0700720b */ /* 0x000fc60003f0c000 */
[----:B------:R-:W-:Y:S01]  /*0210*/  IMAD.U32 R0, R0, 0x10000, RZ ;  /* 0x0001000000007824 */ /* 0x000fe200078e00ff */
[----:B------:R-:W-:-:S03]  /*0220*/  SEL R6, R6, RZ, P0 ;  /* 0x000000ff06067207 */ /* 0x000fc60000000000 */
[----:B------:R-:W-:Y:S02]  /*0230*/  FADD R0, RZ, -R0 ;  /* 0x80000000ff007221 */ /* 0x000fe40000000000 */
[----:B------:R-:W-:-:S03]  /*0240*/  IMAD.U32 R3, R6, 0x10000, RZ ;  /* 0x0001000006037824 */ /* 0x000fc600078e00ff */
[C---:B------:R-:W-:Y:S02]  /*0250*/  FSETP.NAN.AND P2, PT, R0.reuse, R0, PT ;  /* 0x000000000000720b */ /* 0x040fe40003f48000 */
[----:B------:R-:W-:-:S11]  /*0260*/  FSETP.GT.AND P0, PT, R0, R3, PT ;  /* 0x000000030000720b */ /* 0x000fd60003f04000 */
[----:B------:R-:W-:-:S05]  /*0270*/  @!P2 FSEL R0, R0, R3, P0 ;  /* 0x000000030000a208 */ /* 0x000fca0000000000 */
[----:B------:R-:W-:Y:S01]  /*0280*/  FMUL R17, R0, 0.0078740157186985015869 ;  /* 0x3c01020400117820 */ /* 0x000fe20000400000 */
[----:B------:R-:W-:-:S04]  /*0290*/  IMAD.SHL.U32 R0, R10, 0x4, RZ ;  /* 0x000000040a007824 */ /* 0x000fc800078e00ff */
[C---:B------:R-:W-:Y:S02]  /*02a0*/  FSETP.GT.AND P0, PT, R17.reuse, 9.9999997473787516356e-06, PT ;  /* 0x3727c5ac1100780b */ /* 0x040fe40003f04000 */
[----:B------:R-:W-:Y:S02]  /*02b0*/  LOP3.LUT R0, R0, 0xffc, RZ, 0xc0, !PT ;  /* 0x00000ffc00007812 */ /* 0x000fe400078ec0ff */
[----:B------:R-:W-:-:S03]  /*02c0*/  FSETP.NAN.AND P2, PT, R17, R17, PT ;  /* 0x000000111100720b */ /* 0x000fc60003f48000 */
[----:B------:R-:W-:-:S06]  /*02d0*/  IMAD R8, R9, 0x3000, R0 ;  /* 0x0000300009087824 */ /* 0x000fcc00078e0200 */
[----:B------:R-:W-:Y:S02]  /*02e0*/  @!P0 FSEL R17, R17, 9.9999997473787516356e-06, P2 ;  /* 0x3727c5ac11118808 */ /* 0x000fe40001000000 */
.L_x_12:
[----:B------:R-:W-:Y:S01]  /*02f0*/  IADD3 R20, R8, 0x1000, R19 ;  /* 0x0000100008147810 */ /* 0x000fe20007ffe013 */
[----:B------:R-:W-:Y:S01]  /*0300*/  IMAD.MOV.U32 R25, RZ, RZ, 0x4 ;  /* 0x00000004ff197424 */ /* 0x000fe200078e00ff */
[----:B------:R-:W-:Y:S01]  /*0310*/  CS2R R4, SRZ ;  /* 0x0000000000047805 */ /* 0x000fe2000001ff00 */
[----:B------:R-:W-:Y:S01]  /*0320*/  CS2R R6, SRZ ;  /* 0x0000000000067805 */ /* 0x000fe2000001ff00 */
[----:B------:R-:W-:Y:S01]  /*0330*/  IMAD.MOV.U32 R2, RZ, RZ, R16 ;  /* 0x000000ffff027224 */ /* 0x000fe200078e0010 */
[----:B------:R-:W2:Y:S01]  /*0340*/  LDG.E.EL.64 R12, [R14.64] ;  /* 0x000000040e0c7981 */ /* 0x000ea2000c2e1b00 */
[----:B------:R-:W-:-:S04]  /*0350*/  IMAD.WIDE R24, R20, R25, c[0x0][0x160] ;  /* 0x0000580014187625 */ /* 0x000fc800078e0219 */
[----:B------:R-:W-:Y:S01]  /*0360*/  IMAD.MOV.U32 R3, RZ, RZ, R21 ;  /* 0x000000ffff037224 */ /* 0x000fe200078e0015 */
[----:B------:R0:W3:Y:S05]  /*0370*/  @!P1 LDG.E.EF.128 R4, [R24.64] ;  /* 0x0000000418049981 */ /* 0x0000ea000c0e1d00 */
[----:B------:R-:W4:Y:S01]  /*0380*/  LDG.E.EL.64 R2, [R2.64] ;  /* 0x0000000402027981 */ /* 0x000f22000c2e1b00 */
[----:B------:R-:W-:Y:S01]  /*0390*/  IADD3 R19, P0, R19, 0x1000, RZ ;  /* 0x0000100013137810 */ /* 0x000fe20007f1e0ff */
[----:B------:R-:W-:Y:S04]  /*03a0*/  BSSY B0, `(.L_x_0) ;  /* 0x0000026000007945 */ /* 0x000fe80003800000 */
[----:B------:R-:W-:Y:S01]  /*03b0*/  IMAD.X R32, RZ, RZ, R32, P0 ;  /* 0x000000ffff207224 */ /* 0x000fe200000e0620 */
[----:B------:R-:W-:Y:S01]  /*03c0*/  ISETP.GE.U32.AND P0, PT, R19, 0x2000, PT ;  /* 0x000020001300780c */ /* 0x000fe20003f06070 */
[----:B0-----:R-:W-:-:S02]  /*03d0*/  IMAD.MOV.U32 R24, RZ, RZ, R29 ;  /* 0x000000ffff187224 */ /* 0x001fc400078e001d */
[----:B------:R-:W-:Y:S01]  /*03e0*/  IMAD.MOV.U32 R29, RZ, RZ, R30 ;  /* 0x000000ffff1d7224 */ /* 0x000fe200078e001e */
[----:B------:R-:W-:Y:S01]  /*03f0*/  ISETP.GE.U32.AND.EX P0, PT, R32, RZ, PT, P0 ;  /* 0x000000ff2000720c */ /* 0x000fe20003f06100 */
[----:B------:R-:W-:Y:S02]  /*0400*/  IMAD.MOV.U32 R25, RZ, RZ, R31 ;  /* 0x000000ffff197224 */ /* 0x000fe400078e001f */
[----:B--2---:R-:W-:Y:S01]  /*0410*/  IMAD.U32 R33, R12, 0x10000, RZ ;  /* 0x000100000c217824 */ /* 0x004fe200078e00ff */
[----:B---3--:R-:W-:Y:S01]  /*0420*/  I2FP.F32.S32 R0, R4 ;  /* 0x0000000400007245 */ /* 0x008fe20000201400 */
[----:B----4-:R-:W-:-:S04]  /*0430*/  IMAD.U32 R4, R2, 0x10000, RZ ;  /* 0x0001000002047824 */ /* 0x010fc800078e00ff */
[----:B------:R-:W-:-:S04]  /*0440*/  FMUL R0, R17, R0 ;  /* 0x0000000011007220 */ /* 0x000fc80000400000 */
[----:B------:R-:W-:-:S04]  /*0450*/  FFMA R4, R4, R0, R33 ;  /* 0x0000000004047223 */ /* 0x000fc80000000021 */
[----:B------:R-:W-:-:S04]  /*0460*/  FMUL R33, R4, R4 ;  /* 0x0000000404217220 */ /* 0x000fc80000400000 */
[----:B------:R-:W-:-:S04]  /*0470*/  FMUL R33, R4, R33 ;  /* 0x0000002104217220 */ /* 0x000fc80000400000 */
[----:B------:R-:W-:-:S04]  /*0480*/  FFMA R33, R33, 0.044714998453855514526, R4 ;  /* 0x3d37271321217823 */ /* 0x000fc80000000004 */
[----:B------:R-:W-:-:S04]  /*0490*/  FMUL R33, R33, 0.79788458347320556641 ;  /* 0x3f4c422a21217820 */ /* 0x000fc80000400000 */
[----:B------:R-:W-:-:S05]  /*04a0*/  FADD.FTZ R34, |R33|, -RZ ;  /* 0x800000ff21227221 */ /* 0x000fca0000010200 */
[----:B------:R-:W-:Y:S02]  /*04b0*/  FSETP.GE.AND P2, PT, R34, 0.60000002384185791016, PT ;  /* 0x3f19999a2200780b */ /* 0x000fe40003f46000 */
[----:B------:R-:W-:-:S04]  /*04c0*/  PRMT R12, R2, 0x7632, R12 ;  /* 0x00007632020c7816 */ /* 0x000fc8000000000c */
[----:B------:R-:W-:-:S07]  /*04d0*/  PRMT R30, R12, 0x7632, R30 ;  /* 0x000076320c1e7816 */ /* 0x000fce000000001e */
[----:B------:R-:W-:Y:S05]  /*04e0*/  @!P2 BRA `(.L_x_1) ;  /* 0x000000a00000a947 */ /* 0x000fea0003800000 */
[C---:B------:R-:W-:Y:S01]  /*04f0*/  FMUL R0, R34.reuse, 2.8853900432586669922 ;  /* 0x4038aa3b22007820 */ /* 0x040fe20000400000 */
[----:B------:R-:W-:Y:S01]  /*0500*/  IMAD.MOV.U32 R2, RZ, RZ, 0x3f800000 ;  /* 0x3f800000ff027424 */ /* 0x000fe200078e00ff */
[----:B------:R-:W-:-:S04]  /*0510*/  FSETP.GE.AND P2, PT, R34, 9.010913848876953125, PT ;  /* 0x41102cb42200780b */ /* 0x000fc80003f46000 */
[----:B------:R-:W0:Y:S02]  /*0520*/  MUFU.EX2 R0, R0 ;  /* 0x0000000000007308 */ /* 0x000e240000000800 */
[----:B0-----:R-:W-:-:S06]  /*0530*/  FADD R31, R0, 1 ;  /* 0x3f800000001f7421 */ /* 0x001fcc0000000000 */
[----:B------:R-:W0:Y:S02]  /*0540*/  MUFU.RCP R31, R31 ;  /* 0x0000001f001f7308 */ /* 0x000e240000001000 */
[----:B0-----:R-:W-:-:S05]  /*0550*/  FFMA.FTZ R2, R31, -2, R2 ;  /* 0xc00000001f027823 */ /* 0x001fca0000010002 */
[----:B------:R-:W-:-:S04]  /*0560*/  FSEL R2, R2, 1, !P2 ;  /* 0x3f80000002027808 */ /* 0x000fc80005000000 */
[----:B------:R-:W-:Y:S01]  /*0570*/  LOP3.LUT R2, R2, 0x80000000, R33, 0xf8, !PT ;  /* 0x8000000002027812 */ /* 0x000fe200078ef821 */
[----:B------:R-:W-:Y:S05]  /*0580*/  BRA `(.L_x_2) ;  /* 0x0000007000007947 */ /* 0x000fea0003800000 */
.L_x_1:
[----:B------:R-:W-:Y:S01]  /*0590*/  IMAD.MOV.U32 R0, RZ, RZ, 0x3c80f082 ;  /* 0x3c80f082ff007424 */ /* 0x000fe200078e00ff */
[----:B------:R-:W-:-:S04]  /*05a0*/  FMUL R31, R33, R33 ;  /* 0x00000021211f7220 */ /* 0x000fc80000400000 */
[----:B------:R-:W-:-:S04]  /*05b0*/  FFMA.FTZ R0, R31, R0, -0.052303962409496307373 ;  /* 0xbd563cae1f007423 */ /* 0x000fc80000010000 */
[----:B------:R-:W-:-:S04]  /*05c0*/  FFMA.FTZ R0, R31, R0, 0.1331529766321182251 ;  /* 0x3e0859411f007423 */ /* 0x000fc80000010000 */
[----:B------:R-:W-:-:S04]  /*05d0*/  FFMA.FTZ R0, R31, R0, -0.33332768082618713379 ;  /* 0xbeaaa9ed1f007423 */ /* 0x000fc80000010000 */
[----:B------:R-:W-:-:S04]  /*05e0*/  FFMA.FTZ R0, R31, R0, RZ ;  /* 0x000000001f007223 */ /* 0x000fc800000100ff */
[----:B------:R-:W-:Y:S02]  /*05f0*/  FFMA.FTZ R2, R33, R0, R33 ;  /* 0x0000000021027223 */ /* 0x000fe40000010021 */
.L_x_2:
[----:B------:R-:W-:Y:S05]  /*0600*/  BSYNC B0 ;  /* 0x0000000000007941 */ /* 0x000fea0003800000 */
.L_x_0:
[----:B------:R-:W-:Y:S01]  /*0610*/  I2FP.F32.S32 R0, R5 ;  /* 0x0000000500007245 */ /* 0x000fe20000201400 */
[----:B------:R-:W-:Y:S01]  /*0620*/  IMAD.U32 R5, R12, 0x10000, RZ ;  /* 0x000100000c057824 */ /* 0x000fe200078e00ff */
[----:B------:R-:W-:Y:S01]  /*0630*/  I2FP.F32.S32 R12, R6 ;  /* 0x00000006000c7245 */ /* 0x000fe20000201400 */
[----:B------:R-:W-:Y:S01]  /*0640*/  IMAD.U32 R30, R30, 0x10000, RZ ;  /* 0x000100001e1e7824 */ /* 0x000fe200078e00ff */
[----:B------:R-:W-:Y:S01]  /*0650*/  BSSY B0, `(.L_x_3) ;  /* 0x000002b000007945 */ /* 0x000fe20003800000 */
[----:B------:R-:W-:Y:S01]  /*0660*/  FMUL R0, R17, R0 ;  /* 0x0000000011007220 */ /* 0x000fe20000400000 */
[----:B------:R-:W-:Y:S01]  /*0670*/  IMAD.U32 R6, R3, 0x10000, RZ ;  /* 0x0001000003067824 */ /* 0x000fe200078e00ff */
[----:B------:R-:W-:Y:S02]  /*0680*/  FMUL R12, R17, R12 ;  /* 0x0000000c110c7220 */ /* 0x000fe40000400000 */
[----:B------:R-:W-:Y:S01]  /*0690*/  FFMA R5, R5, R0, R30 ;  /* 0x0000000005057223 */ /* 0x000fe2000000001e */
[----:B------:R-:W-:-:S03]  /*06a0*/  I2FP.F32.S32 R30, R7 ;  /* 0x00000007001e7245 */ /* 0x000fc60000201400 */
[----:B------:R-:W-:Y:S02]  /*06b0*/  FMUL R0, R5, R5 ;  /* 0x0000000505007220 */ /* 0x000fe40000400000 */
[----:B------:R-:W-:Y:S02]  /*06c0*/  FMUL R7, R17, R30 ;  /* 0x0000001e11077220 */ /* 0x000fe40000400000 */
[----:B------:R-:W-:Y:S01]  /*06d0*/  FMUL R34, R5, R0 ;  /* 0x0000000005227220 */ /* 0x000fe20000400000 */
[----:B------:R-:W-:Y:S02]  /*06e0*/  PRMT R0, R3, 0x7632, R0 ;  /* 0x0000763203007816 */ /* 0x000fe40000000000 */
[C---:B------:R-:W-:Y:S01]  /*06f0*/  PRMT R3, R13.reuse, 0x7632, R3 ;  /* 0x000076320d037816 */ /* 0x040fe20000000003 */
[----:B------:R-:W-:Y:S01]  /*0700*/  FFMA R34, R34, 0.044714998453855514526, R5 ;  /* 0x3d37271322227823 */ /* 0x000fe20000000005 */
[----:B------:R-:W-:Y:S02]  /*0710*/  IMAD.U32 R13, R13, 0x10000, RZ ;  /* 0x000100000d0d7824 */ /* 0x000fe400078e00ff */
[----:B------:R-:W-:Y:S01]  /*0720*/  IMAD.U32 R0, R0, 0x10000, RZ ;  /* 0x0001000000007824 */ /* 0x000fe200078e00ff */
[----:B------:R-:W-:Y:S01]  /*0730*/  FMUL R34, R34, 0.79788458347320556641 ;  /* 0x3f4c422a22227820 */ /* 0x000fe20000400000 */
[----:B------:R-:W-:Y:S01]  /*0740*/  IMAD.U32 R3, R3, 0x10000, RZ ;  /* 0x0001000003037824 */ /* 0x000fe200078e00ff */
[----:B------:R-:W-:-:S02]  /*0750*/  FFMA R6, R6, R12, R13 ;  /* 0x0000000c06067223 */ /* 0x000fc4000000000d */
[----:B------:R-:W-:Y:S01]  /*0760*/  FADD.FTZ R31, |R34|, -RZ ;  /* 0x800000ff221f7221 */ /* 0x000fe20000010200 */
[----:B------:R-:W-:Y:S01]  /*0770*/  FFMA R7, R0, R7, R3 ;  /* 0x0000000700077223 */ /* 0x000fe20000000003 */
[----:B------:R-:W-:-:S03]  /*0780*/  FMUL R3, R6, R6 ;  /* 0x0000000606037220 */ /* 0x000fc60000400000 */
[----:B------:R-:W-:Y:S01]  /*0790*/  FSETP.GE.AND P2, PT, R31, 0.60000002384185791016, PT ;  /* 0x3f19999a1f00780b */ /* 0x000fe20003f46000 */
[----:B------:R-:W-:Y:S01]  /*07a0*/  FMUL R0, R7, R7 ;  /* 0x0000000707007220 */ /* 0x000fe20000400000 */
[----:B------:R-:W-:-:S03]  /*07b0*/  FMUL R3, R6, R3 ;  /* 0x0000000306037220 */ /* 0x000fc60000400000 */
[----:B------:R-:W-:Y:S01]  /*07c0*/  FMUL R30, R7, R0 ;  /* 0x00000000071e7220 */ /* 0x000fe20000400000 */
[----:B------:R-:W-:-:S07]  /*07d0*/  FFMA R13, R3, 0.044714998453855514526, R6 ;  /* 0x3d372713030d7823 */ /* 0x000fce0000000006 */
        /* <DEDUP_REMOVED lines=11> */
.L_x_4:
[----:B------:R-:W-:Y:S01]  /*0890*/  IMAD.MOV.U32 R0, RZ, RZ, 0x3c80f082 ;  /* 0x3c80f082ff007424 */ /* 0x000fe200078e00ff */
[----:B------:R-:W-:-:S04]  /*08a0*/  FMUL R3, R34, R34 ;  /* 0x0000002222037220 */ /* 0x000fc80000400000 */
[----:B------:R-:W-:-:S04]  /*08b0*/  FFMA.FTZ R0, R3, R0, -0.052303962409496307373 ;  /* 0xbd563cae03007423 */ /* 0x000fc80000010000 */
[----:B------:R-:W-:-:S04]  /*08c0*/  FFMA.FTZ R0, R3, R0, 0.1331529766321182251 ;  /* 0x3e08594103007423 */ /* 0x000fc80000010000 */
[----:B------:R-:W-:-:S04]  /*08d0*/  FFMA.FTZ R0, R3, R0, -0.33332768082618713379 ;  /* 0xbeaaa9ed03007423 */ /* 0x000fc80000010000 */
[----:B------:R-:W-:-:S04]  /*08e0*/  FFMA.FTZ R0, R3, R0, RZ ;  /* 0x0000000003007223 */ /* 0x000fc800000100ff */
[----:B------:R-:W-:Y:S02]  /*08f0*/  FFMA.FTZ R3, R34, R0, R34 ;  /* 0x0000000022037223 */ /* 0x000fe40000010022 */
.L_x_5:
[----:B------:R-:W-:Y:S05]  /*0900*/  BSYNC B0 ;  /* 0x0000000000007941 */ /* 0x000fea0003800000 */
.L_x_3:
[----:B------:R-:W-:Y:S01]  /*0910*/  FMUL R31, R13, 0.79788458347320556641 ;  /* 0x3f4c422a0d1f7820 */ /* 0x000fe20000400000 */
[----:B------:R-:W-:Y:S01]  /*0920*/  BSSY B0, `(.L_x_6) ;  /* 0x0000016000007945 */ /* 0x000fe20003800000 */
[----:B------:R-:W-:Y:S02]  /*0930*/  FFMA R30, R30, 0.044714998453855514526, R7 ;  /* 0x3d3727131e1e7823 */ /* 0x000fe40000000007 */
[----:B------:R-:W-:-:S05]  /*0940*/  FADD.FTZ R33, |R31|, -RZ ;  /* 0x800000ff1f217221 */ /* 0x000fca0000010200 */
[----:B------:R-:W-:-:S13]  /*0950*/  FSETP.GE.AND P2, PT, R33, 0.60000002384185791016, PT ;  /* 0x3f19999a2100780b */ /* 0x000fda0003f46000 */
        /* <DEDUP_REMOVED lines=11> */
.L_x_7:
[----:B------:R-:W-:Y:S01]  /*0a10*/  IMAD.MOV.U32 R0, RZ, RZ, 0x3c80f082 ;  /* 0x3c80f082ff007424 */ /* 0x000fe200078e00ff */
[----:B------:R-:W-:-:S04]  /*0a20*/  FMUL R13, R31, R31 ;  /* 0x0000001f1f0d7220 */ /* 0x000fc80000400000 */
[----:B------:R-:W-:-:S04]  /*0a30*/  FFMA.FTZ R0, R13, R0, -0.052303962409496307373 ;  /* 0xbd563cae0d007423 */ /* 0x000fc80000010000 */
[----:B------:R-:W-:-:S04]  /*0a40*/  FFMA.FTZ R0, R13, R0, 0.1331529766321182251 ;  /* 0x3e0859410d007423 */ /* 0x000fc80000010000 */
[----:B------:R-:W-:-:S04]  /*0a50*/  FFMA.FTZ R0, R13, R0, -0.33332768082618713379 ;  /* 0xbeaaa9ed0d007423 */ /* 0x000fc80000010000 */
[----:B------:R-:W-:-:S04]  /*0a60*/  FFMA.FTZ R0, R13, R0, RZ ;  /* 0x000000000d007223 */ /* 0x000fc800000100ff */
[----:B------:R-:W-:Y:S02]  /*0a70*/  FFMA.FTZ R12, R31, R0, R31 ;  /* 0x000000001f0c7223 */ /* 0x000fe4000001001f */
.L_x_8:
[----:B------:R-:W-:Y:S05]  /*0a80*/  BSYNC B0 ;  /* 0x0000000000007941 */ /* 0x000fea0003800000 */
.L_x_6:
[----:B------:R-:W-:Y:S01]  /*0a90*/  FMUL R39, R30, 0.79788458347320556641 ;  /* 0x3f4c422a1e277820 */ /* 0x000fe20000400000 */
[----:B------:R-:W-:Y:S01]  /*0aa0*/  BSSY B0, `(.L_x_9) ;  /* 0x000001a000007945 */ /* 0x000fe20003800000 */
[----:B------:R-:W-:Y:S01]  /*0ab0*/  SHF.R.S32.HI R31, RZ, 0x1f, R20 ;  /* 0x0000001fff1f7819 */ /* 0x000fe20000011414 */
[----:B------:R-:W-:Y:S01]  /*0ac0*/  FMUL R34, R5, 0.5 ;  /* 0x3f00000005227820 */ /* 0x000fe20000400000 */
[----:B------:R-:W-:Y:S01]  /*0ad0*/  FADD.FTZ R36, |R39|, -RZ ;  /* 0x800000ff27247221 */ /* 0x000fe20000010200 */
[----:B------:R-:W-:Y:S01]  /*0ae0*/  FMUL R33, R4, 0.5 ;  /* 0x3f00000004217820 */ /* 0x000fe20000400000 */
[----:B------:R-:W-:Y:S01]  /*0af0*/  FMUL R35, R7, 0.5 ;  /* 0x3f00000007237820 */ /* 0x000fe20000400000 */
[----:B------:R-:W-:Y:S02]  /*0b00*/  FMUL R37, R6, 0.5 ;  /* 0x3f00000006257820 */ /* 0x000fe40000400000 */
        /* <DEDUP_REMOVED lines=12> */
.L_x_10:
[----:B------:R-:W-:Y:S01]  /*0bd0*/  IMAD.MOV.U32 R0, RZ, RZ, 0x3c80f082 ;  /* 0x3c80f082ff007424 */ /* 0x000fe200078e00ff */
[----:B------:R-:W-:-:S04]  /*0be0*/  FMUL R13, R39, R39 ;  /* 0x00000027270d7220 */ /* 0x000fc80000400000 */
[----:B------:R-:W-:-:S04]  /*0bf0*/  FFMA.FTZ R0, R13, R0, -0.052303962409496307373 ;  /* 0xbd563cae0d007423 */ /* 0x000fc80000010000 */
[----:B------:R-:W-:-:S04]  /*0c00*/  FFMA.FTZ R0, R13, R0, 0.1331529766321182251 ;  /* 0x3e0859410d007423 */ /* 0x000fc80000010000 */
[----:B------:R-:W-:-:S04]  /*0c10*/  FFMA.FTZ R0, R13, R0, -0.33332768082618713379 ;  /* 0xbeaaa9ed0d007423 */ /* 0x000fc80000010000 */
[----:B------:R-:W-:-:S04]  /*0c20*/  FFMA.FTZ R0, R13, R0, RZ ;  /* 0x000000000d007223 */ /* 0x000fc800000100ff */
[----:B------:R-:W-:Y:S02]  /*0c30*/  FFMA.FTZ R0, R0, R39, R39 ;  /* 0x0000002700007223 */ /* 0x000fe40000010027 */
.L_x_11:
[----:B------:R-:W-:Y:S05]  /*0c40*/  BSYNC B0 ;  /* 0x0000000000007941 */ /* 0x000fea0003800000 */
.L_x_9:
[----:B------:R-:W-:Y:S01]  /*0c50*/  FADD R2, R2, 1 ;  /* 0x3f80000002027421 */ /* 0x000fe20000000000 */
[----:B------:R-:W-:Y:S01]  /*0c60*/  FADD R12, R12, 1 ;  /* 0x3f8000000c0c7421 */ /* 0x000fe20000000000 */
[----:B------:R-:W-:Y:S01]  /*0c70*/  FADD R0, R0, 1 ;  /* 0x3f80000000007421 */ /* 0x000fe20000000000 */
[----:B------:R-:W-:Y:S01]  /*0c80*/  FADD R3, R3, 1 ;  /* 0x3f80000003037421 */ /* 0x000fe20000000000 */
[----:B------:R-:W-:Y:S01]  /*0c90*/  FMUL R13, R2, R33 ;  /* 0x00000021020d7220 */ /* 0x000fe20000400000 */
[----:B------:R-:W-:Y:S01]  /*0ca0*/  FMUL R12, R12, R37 ;  /* 0x000000250c0c7220 */ /* 0x000fe20000400000 */
[----:B------:R-:W-:Y:S01]  /*0cb0*/  LEA R2, P2, R20, c[0x0][0x188], 0x2 ;  /* 0x0000620014027a11 */ /* 0x000fe200078410ff */
[----:B------:R-:W-:Y:S01]  /*0cc0*/  FMUL R0, R0, R35 ;  /* 0x0000002300007220 */ /* 0x000fe20000400000 */
[----:B------:R-:W-:Y:S01]  /*0cd0*/  FMUL R30, R3, R34 ;  /* 0x00000022031e7220 */ /* 0x000fe20000400000 */
[----:B------:R-:W-:Y:S02]  /*0ce0*/  FSETP.GEU.AND P5, PT, R29, R13, PT ;  /* 0x0000000d1d00720b */ /* 0x000fe40003fae000 */
[----:B------:R-:W-:-:S02]  /*0cf0*/  FSETP.GEU.AND P4, PT, R26, R12, PT ;  /* 0x0000000c1a00720b */ /* 0x000fc40003f8e000 */
[----:B------:R-:W-:Y:S02]  /*0d00*/  LEA.HI.X R3, R20, c[0x0][0x18c], R31, 0x2, P2 ;  /* 0x0000630014037a11 */ /* 0x000fe400010f141f */
[C---:B------:R-:W-:Y:S02]  /*0d10*/  FSETP.NAN.AND P3, PT, R26.reuse, R26, PT ;  /* 0x0000001a1a00720b */ /* 0x040fe40003f68000 */
[----:B------:R-:W-:Y:S01]  /*0d20*/  FSEL R20, R29, R13, !P5 ;  /* 0x0000000d1d147208 */ /* 0x000fe20006800000 */
[----:B------:R0:W-:Y:S01]  /*0d30*/  @!P1 STG.E.128 [R2.64], R4 ;  /* 0x0000000402009986 */ /* 0x0001e2000c101d04 */
[----:B------:R-:W-:Y:S02]  /*0d40*/  FSEL R31, R26, R12, !P4 ;  /* 0x0000000c1a1f7208 */ /* 0x000fe40006000000 */
[----:B------:R-:W-:Y:S02]  /*0d50*/  FSETP.GEU.AND P5, PT, R24, R0, PT ;  /* 0x000000001800720b */ /* 0x000fe40003fae000 */
[----:B------:R-:W-:-:S02]  /*0d60*/  @!P1 FSEL R26, R26, R31, P3 ;  /* 0x0000001f1a1a9208 */ /* 0x000fc40001800000 */
[----:B------:R-:W-:Y:S02]  /*0d70*/  FSETP.GT.AND P4, PT, R28, R30, PT ;  /* 0x0000001e1c00720b */ /* 0x000fe40003f84000 */
[----:B------:R-:W-:Y:S02]  /*0d80*/  FSEL R31, R24, R0, !P5 ;  /* 0x00000000181f7208 */ /* 0x000fe40006800000 */
[-C--:B------:R-:W-:Y:S02]  /*0d90*/  FSETP.GT.AND P5, PT, R27, R12.reuse, PT ;  /* 0x0000000c1b00720b */ /* 0x080fe40003fa4000 */
[----:B------:R-:W-:Y:S02]  /*0da0*/  FSETP.NAN.AND P2, PT, R29, R29, PT ;  /* 0x0000001d1d00720b */ /* 0x000fe40003f48000 */
[----:B------:R-:W-:Y:S02]  /*0db0*/  FSEL R12, R27, R12, P5 ;  /* 0x0000000c1b0c7208 */ /* 0x000fe40002800000 */
[----:B------:R-:W-:-:S02]  /*0dc0*/  FSETP.GEU.AND P6, PT, R25, R30, PT ;  /* 0x0000001e1900720b */ /* 0x000fc40003fce000 */
[----:B0-----:R-:W-:Y:S02]  /*0dd0*/  FSEL R3, R28, R30, P4 ;  /* 0x0000001e1c037208 */ /* 0x001fe40002000000 */
[----:B------:R-:W-:Y:S02]  /*0de0*/  FSETP.NAN.AND P4, PT, R27, R27, PT ;  /* 0x0000001b1b00720b */ /* 0x000fe40003f88000 */
[----:B------:R-:W-:Y:S02]  /*0df0*/  @!P1 FSEL R29, R29, R20, P2 ;  /* 0x000000141d1d9208 */ /* 0x000fe40001000000 */
[----:B------:R-:W-:Y:S02]  /*0e00*/  @!P1 FSEL R27, R27, R12, P4 ;  /* 0x0000000c1b1b9208 */ /* 0x000fe40002000000 */
[----:B------:R-:W-:Y:S02]  /*0e10*/  FSETP.GT.AND P4, PT, R23, R0, PT ;  /* 0x000000001700720b */ /* 0x000fe40003f84000 */
[----:B------:R-:W-:-:S02]  /*0e20*/  FSETP.GT.AND P5, PT, R22, R13, PT ;  /* 0x0000000d1600720b */ /* 0x000fc40003fa4000 */
[----:B------:R-:W-:Y:S02]  /*0e30*/  FSETP.NAN.AND P3, PT, R24, R24, PT ;  /* 0x000000181800720b */ /* 0x000fe40003f68000 */
[C---:B------:R-:W-:Y:S02]  /*0e40*/  FSETP.NAN.AND P2, PT, R25.reuse, R25, PT ;  /* 0x000000191900720b */ /* 0x040fe40003f48000 */
[----:B------:R-:W-:Y:S01]  /*0e50*/  FSEL R20, R25, R30, !P6 ;  /* 0x0000001e19147208 */ /* 0x000fe20007000000 */
[----:B------:R-:W-:Y:S01]  /*0e60*/  IMAD.MOV.U32 R30, RZ, RZ, R29 ;  /* 0x000000ffff1e7224 */ /* 0x000fe200078e001d */
[----:B------:R-:W-:Y:S02]  /*0e70*/  FSEL R0, R23, R0, P4 ;  /* 0x0000000017007208 */ /* 0x000fe40002000000 */
[----:B------:R-:W-:Y:S02]  /*0e80*/  FSEL R13, R22, R13, P5 ;  /* 0x0000000d160d7208 */ /* 0x000fe40002800000 */
[----:B------:R-:W-:-:S02]  /*0e90*/  @!P1 FSEL R24, R24, R31, P3 ;  /* 0x0000001f18189208 */ /* 0x000fc40001800000 */
[----:B------:R-:W-:Y:S02]  /*0ea0*/  @!P1 FSEL R25, R25, R20, P2 ;  /* 0x0000001419199208 */ /* 0x000fe40001000000 */
[----:B------:R-:W-:Y:S01]  /*0eb0*/  IADD3 R14, P4, R14, 0x2000, RZ ;  /* 0x000020000e0e7810 */ /* 0x000fe20007f9e0ff */
[----:B------:R-:W-:Y:S01]  /*0ec0*/  IMAD.MOV.U32 R29, RZ, RZ, R24 ;  /* 0x000000ffff1d7224 */ /* 0x000fe200078e0018 */
[----:B------:R-:W-:Y:S01]  /*0ed0*/  IADD3 R16, P5, R16, 0x2000, RZ ;  /* 0x0000200010107810 */ /* 0x000fe20007fbe0ff */
[----:B------:R-:W-:Y:S01]  /*0ee0*/  IMAD.MOV.U32 R31, RZ, RZ, R25 ;  /* 0x000000ffff1f7224 */ /* 0x000fe200078e0019 */
[----:B------:R-:W-:Y:S01]  /*0ef0*/  FSETP.NAN.AND P6, PT, R28, R28, PT ;  /* 0x0000001c1c00720b */ /* 0x000fe20003fc8000 */
[----:B------:R-:W-:Y:S01]  /*0f00*/  IMAD.X R15, RZ, RZ, R15, P4 ;  /* 0x000000ffff0f7224 */ /* 0x000fe200020e060f */
[----:B------:R-:W-:Y:S01]  /*0f10*/  FSETP.NAN.AND P3, PT, R23, R23, PT ;  /* 0x000000171700720b */ /* 0x000fe20003f68000 */
[----:B------:R-:W-:Y:S01]  /*0f20*/  IMAD.X R21, RZ, RZ, R21, P5 ;  /* 0x000000ffff157224 */ /* 0x000fe200028e0615 */
[----:B------:R-:W-:-:S02]  /*0f30*/  FSETP.NAN.AND P2, PT, R22, R22, PT ;  /* 0x000000161600720b */ /* 0x000fc40003f48000 */
[----:B------:R-:W-:Y:S02]  /*0f40*/  @!P1 FSEL R28, R28, R3, P6 ;  /* 0x000000031c1c9208 */ /* 0x000fe40003000000 */
[----:B------:R-:W-:Y:S02]  /*0f50*/  @!P1 FSEL R23, R23, R0, P3 ;  /* 0x0000000017179208 */ /* 0x000fe40001800000 */
[----:B------:R-:W-:Y:S01]  /*0f60*/  @!P1 FSEL R22, R22, R13, P2 ;  /* 0x0000000d16169208 */ /* 0x000fe20001000000 */
[----:B------:R-:W-:Y:S05]  /*0f70*/  @!P0 BRA `(.L_x_12) ;  /* 0xfffff37000008947 */ /* 0x000fea000383ffff */
[C---:B------:R-:W-:Y:S01]  /*0f80*/  FSETP.NAN.AND P0, PT, R30.reuse, R30, PT ;  /* 0x0000001e1e00720b */ /* 0x040fe20003f08000 */
[----:B------:R-:W-:Y:S01]  /*0f90*/  IMAD.SHL.U32 R6, R9, 0x2, RZ ;  /* 0x0000000209067824 */ /* 0x000fe200078e00ff */
[CC--:B------:R-:W-:Y:S02]  /*0fa0*/  FSETP.GEU.AND P2, PT, R30.reuse, R31.reuse, PT ;  /* 0x0000001f1e00720b */ /* 0x0c0fe40003f4e000 */
[----:B------:R-:W-:Y:S02]  /*0fb0*/  FSEL R31, R30, R31, P0 ;  /* 0x0000001f1e1f7208 */ /* 0x000fe40000000000 */
[----:B------:R-:W-:-:S02]  /*0fc0*/  SHF.R.U32.HI R0, RZ, 0x3, R10 ;  /* 0x00000003ff007819 */ /* 0x000fc4000001160a */
[----:B------:R-:W-:Y:S02]  /*0fd0*/  FSEL R30, R30, R31, !P2 ;  /* 0x0000001f1e1e7208 */ /* 0x000fe40005000000 */
[----:B------:R-:W-:Y:S01]  /*0fe0*/  SHF.L.U64.HI R18, R9, 0x1, R18 ;  /* 0x0000000109127819 */ /* 0x000fe20000010212 */
[----:B------:R-:W-:Y:S01]  /*0ff0*/  IMAD.MOV.U32 R9, RZ, RZ, 0x3f800000 ;  /* 0x3f800000ff097424 */ /* 0x000fe200078e00ff */
[C---:B------:R-:W-:Y:S02]  /*1000*/  FSETP.GEU.AND P2, PT, R30.reuse, R26, PT ;  /* 0x0000001a1e00720b */ /* 0x040fe40003f4e000 */
[----:B------:R-:W-:-:S11]  /*1010*/  FSETP.NAN.AND P0, PT, R30, R30, PT ;  /* 0x0000001e1e00720b */ /* 0x000fd60003f08000 */
[----:B------:R-:W-:-:S04]  /*1020*/  @P2 FSEL R30, R30, R26, P0 ;  /* 0x0000001a1e1e2208 */ /* 0x000fc80000000000 */
[C---:B------:R-:W-:Y:S02]  /*1030*/  FSETP.GEU.AND P2, PT, R30.reuse, R29, PT ;  /* 0x0000001d1e00720b */ /* 0x040fe40003f4e000 */
[----:B------:R-:W-:-:S11]  /*1040*/  FSETP.NAN.AND P0, PT, R30, R30, PT ;  /* 0x0000001e1e00720b */ /* 0x000fd60003f08000 */
[----:B------:R-:W-:-:S04]  /*1050*/  @P2 FSEL R30, R30, R29, P0 ;  /* 0x0000001d1e1e2208 */ /* 0x000fc80000000000 */
[C---:B------:R-:W-:Y:S01]  /*1060*/  FSETP.NAN.AND P0, PT, R30.reuse, R30, PT ;  /* 0x0000001e1e00720b */ /* 0x040fe20003f08000 */
[----:B------:R-:W0:Y:S02]  /*1070*/  SHFL.BFLY PT, R3, R30, 0x10, 0x1f ;  /* 0x0e001f001e037f89 */ /* 0x000e2400000e0000 */
[----:B0-----:R-:W-:-:S10]  /*1080*/  FSETP.GEU.AND P2, PT, R30, R3, PT ;  /* 0x000000031e00720b */ /* 0x001fd40003f4e000 */
[----:B------:R-:W-:-:S04]  /*1090*/  @!P0 FSEL R30, R30, R3, !P2 ;  /* 0x000000031e1e8208 */ /* 0x000fc80005000000 */
[C---:B------:R-:W-:Y:S01]  /*10a0*/  FSETP.NAN.AND P0, PT, R30.reuse, R30, PT ;  /* 0x0000001e1e00720b */ /* 0x040fe20003f08000 */
[----:B------:R-:W0:Y:S02]  /*10b0*/  SHFL.BFLY PT, R3, R30, 0x8, 0x1f ;  /* 0x0d001f001e037f89 */ /* 0x000e2400000e0000 */
[----:B0-----:R-:W-:-:S13]  /*10c0*/  FSETP.GEU.AND P2, PT, R30, R3, PT ;  /* 0x000000031e00720b */ /* 0x001fda0003f4e000 */
[----:B------:R-:W-:-:S04]  /*10d0*/  @P2 FSEL R30, R30, R3, P0 ;  /* 0x000000031e1e2208 */ /* 0x000fc80000000000 */
[C---:B------:R-:W-:Y:S01]  /*10e0*/  FSETP.NAN.AND P0, PT, R30.reuse, R30, PT ;  /* 0x0000001e1e00720b */ /* 0x040fe20003f08000 */
[----:B------:R-:W0:Y:S02]  /*10f0*/  SHFL.BFLY PT, R3, R30, 0x4, 0x1f ;  /* 0x0c801f001e037f89 */ /* 0x000e2400000e0000 */
[----:B0-----:R-:W-:-:S13]  /*1100*/  FSETP.GEU.AND P2, PT, R30, R3, PT ;  /* 0x000000031e00720b */ /* 0x001fda0003f4e000 */
[----:B------:R-:W-:-:S04]  /*1110*/  @P2 FSEL R30, R30, R3, P0 ;  /* 0x000000031e1e2208 */ /* 0x000fc80000000000 */
[C---:B------:R-:W-:Y:S01]  /*1120*/  FSETP.NAN.AND P0, PT, R30.reuse, R30, PT ;  /* 0x0000001e1e00720b */ /* 0x040fe20003f08000 */
[----:B------:R-:W0:Y:S02]  /*1130*/  SHFL.BFLY PT, R3, R30, 0x2, 0x1f ;  /* 0x0c401f001e037f89 */ /* 0x000e2400000e0000 */
[----:B0-----:R-:W-:-:S13]  /*1140*/  FSETP.GEU.AND P2, PT, R30, R3, PT ;  /* 0x000000031e00720b */ /* 0x001fda0003f4e000 */
[----:B------:R-:W-:Y:S02]  /*1150*/  @P2 FSEL R30, R30, R3, P0 ;  /* 0x000000031e1e2208 */ /* 0x000fe40000000000 */
[----:B------:R-:W-:Y:S02]  /*1160*/  LOP3.LUT P0, RZ, R10, 0x1f, RZ, 0xc0, !PT ;  /* 0x0000001f0aff7812 */ /* 0x000fe4000780c0ff */
[----:B------:R-:W-:Y:S01]  /*1170*/  FSETP.NAN.AND P3, PT, R30, R30, PT ;  /* 0x0000001e1e00720b */ /* 0x000fe20003f68000 */
[----:B------:R-:W0:Y:S01]  /*1180*/  SHFL.BFLY PT, R3, R30, 0x1, 0x1f ;  /* 0x0c201f001e037f89 */ /* 0x000e2200000e0000 */
[----:B------:R-:W-:Y:S02]  /*1190*/  ISETP.GE.AND P2, PT, R10, 0x20, PT ;  /* 0x000000200a00780c */ /* 0x000fe40003f46270 */
[----:B0-----:R-:W-:-:S13]  /*11a0*/  FSETP.GEU.AND P4, PT, R30, R3, PT ;  /* 0x000000031e00720b */ /* 0x001fda0003f8e000 */
[----:B------:R-:W-:Y:S02]  /*11b0*/  @P4 SEL R30, R30, R3, P3 ;  /* 0x000000031e1e4207 */ /* 0x000fe40001800000 */
[----:B------:R-:W-:Y:S02]  /*11c0*/  LOP3.LUT R3, R0, 0x7c, RZ, 0xc0, !PT ;  /* 0x0000007c00037812 */ /* 0x000fe400078ec0ff */
[C---:B------:R-:W-:Y:S02]  /*11d0*/  FSETP.NAN.AND P4, PT, R22.reuse, R22, PT ;  /* 0x000000161600720b */ /* 0x040fe40003f88000 */
[CC--:B------:R-:W-:Y:S01]  /*11e0*/  FSETP.GT.AND P3, PT, R22.reuse, R28.reuse, PT ;  /* 0x0000001c1600720b */ /* 0x0c0fe20003f64000 */
[----:B------:R-:W-:Y:S01]  /*11f0*/  @!P0 STS [R3], R30 ;  /* 0x0000001e03008388 */ /* 0x000fe20000000800 */
[----:B------:R-:W-:-:S03]  /*1200*/  FSEL R5, R22, R28, P4 ;  /* 0x0000001c16057208 */ /* 0x000fc60002000000 */
[----:B------:R-:W-:Y:S01]  /*1210*/  BAR.SYNC.DEFER_BLOCKING 0x0 ;  /* 0x0000000000007b1d */ /* 0x000fe20000010000 */
[----:B------:R-:W-:-:S04]  /*1220*/  FSEL R22, R22, R5, P3 ;  /* 0x0000000516167208 */ /* 0x000fc80001800000 */
[C---:B------:R-:W-:Y:S02]  /*1230*/  FSETP.GT.AND P3, PT, R22.reuse, R27, PT ;  /* 0x0000001b1600720b */ /* 0x040fe40003f64000 */
[----:B------:R-:W-:-:S11]  /*1240*/  FSETP.NAN.AND P4, PT, R22, R22, PT ;  /* 0x000000161600720b */ /* 0x000fd60003f88000 */
[----:B------:R-:W-:-:S04]  /*1250*/  @!P3 FSEL R22, R22, R27, P4 ;  /* 0x0000001b1616b208 */ /* 0x000fc80002000000 */
[C---:B------:R-:W-:Y:S01]  /*1260*/  FSETP.GT.AND P3, PT, R22.reuse, R23, PT ;  /* 0x000000171600720b */ /* 0x040fe20003f64000 */
[----:B------:R-:W0:Y:S01]  /*1270*/  @!P2 LDS R2, [R10.X4] ;  /* 0x000000000a02a984 */ /* 0x000e220000004800 */
[----:B------:R-:W-:-:S11]  /*1280*/  FSETP.NAN.AND P4, PT, R22, R22, PT ;  /* 0x000000161600720b */ /* 0x000fd60003f88000 */
[----:B------:R-:W-:-:S04]  /*1290*/  @!P3 FSEL R22, R22, R23, P4 ;  /* 0x000000171616b208 */ /* 0x000fc80002000000 */
[----:B------:R-:W-:Y:S01]  /*12a0*/  FSETP.NAN.AND P5, PT, R22, R22, PT ;  /* 0x000000161600720b */ /* 0x000fe20003fa8000 */
[----:B------:R-:W-:Y:S04]  /*12b0*/  SHFL.BFLY PT, R7, R22, 0x10, 0x1f ;  /* 0x0e001f0016077f89 */ /* 0x000fe800000e0000 */
[----:B0-----:R-:W0:Y:S01]  /*12c0*/  SHFL.BFLY PT, R5, R2, 0x10, 0x1f ;  /* 0x0e001f0002057f89 */ /* 0x001e2200000e0000 */
[C---:B------:R-:W-:Y:S02]  /*12d0*/  FSETP.NAN.AND P3, PT, R2.reuse, R2, PT ;  /* 0x000000020200720b */ /* 0x040fe40003f68000 */
[----:B0-----:R-:W-:-:S04]  /*12e0*/  FSETP.GEU.AND P4, PT, R2, R5, PT ;  /* 0x000000050200720b */ /* 0x001fc80003f8e000 */
[----:B------:R-:W-:Y:S02]  /*12f0*/  FSEL R5, R2, R5, !P4 ;  /* 0x0000000502057208 */ /* 0x000fe40006000000 */
[----:B------:R-:W-:Y:S02]  /*1300*/  FSETP.GT.AND P4, PT, R22, R7, PT ;  /* 0x000000071600720b */ /* 0x000fe40003f84000 */
[----:B------:R-:W-:Y:S02]  /*1310*/  FSEL R5, R2, R5, P3 ;  /* 0x0000000502057208 */ /* 0x000fe40001800000 */
[----:B------:R-:W-:Y:S02]  /*1320*/  @!P5 FSEL R22, R22, R7, P4 ;  /* 0x000000071616d208 */ /* 0x000fe40002000000 */
[----:B------:R-:W-:Y:S01]  /*1330*/  FSETP.NAN.AND P3, PT, R5, R5, PT ;  /* 0x000000050500720b */ /* 0x000fe20003f68000 */
[----:B------:R-:W0:Y:S01]  /*1340*/  SHFL.BFLY PT, R0, R5, 0x8, 0x1f ;  /* 0x0d001f0005007f89 */ /* 0x000e2200000e0000 */
[----:B------:R-:W-:-:S03]  /*1350*/  FSETP.NAN.AND P5, PT, R22, R22, PT ;  /* 0x000000161600720b */ /* 0x000fc60003fa8000 */
[----:B------:R-:W1:Y:S01]  /*1360*/  SHFL.BFLY PT, R7, R22, 0x8, 0x1f ;  /* 0x0d001f0016077f89 */ /* 0x000e6200000e0000 */
[----:B0-----:R-:W-:Y:S02]  /*1370*/  FSETP.GEU.AND P6, PT, R5, R0, PT ;  /* 0x000000000500720b */ /* 0x001fe40003fce000 */
[----:B-1----:R-:W-:-:S11]  /*1380*/  FSETP.GT.AND P4, PT, R22, R7, PT ;  /* 0x000000071600720b */ /* 0x002fd60003f84000 */
[----:B------:R-:W-:Y:S02]  /*1390*/  @P6 FSEL R5, R5, R0, P3 ;  /* 0x0000000005056208 */ /* 0x000fe40001800000 */
[----:B------:R-:W-:-:S03]  /*13a0*/  @!P4 FSEL R22, R22, R7, P5 ;  /* 0x000000071616c208 */ /* 0x000fc60002800000 */
[----:B------:R-:W0:Y:S01]  /*13b0*/  SHFL.BFLY PT, R0, R5, 0x4, 0x1f ;  /* 0x0c801f0005007f89 */ /* 0x000e2200000e0000 */
[C---:B------:R-:W-:Y:S02]  /*13c0*/  FSETP.NAN.AND P3, PT, R5.reuse, R5, PT ;  /* 0x000000050500720b */ /* 0x040fe40003f68000 */
[C---:B------:R-:W-:Y:S01]  /*13d0*/  FSETP.NAN.AND P5, PT, R22.reuse, R22, PT ;  /* 0x000000161600720b */ /* 0x040fe20003fa8000 */
        /* <DEDUP_REMOVED lines=12> */
[----:B------:R-:W-:Y:S02]  /*14a0*/  ISETP.LT.AND P3, PT, R10, 0x20, !P0 ;  /* 0x000000200a00780c */ /* 0x000fe40004761270 */
[----:B------:R-:W-:Y:S01]  /*14b0*/  @!P4 FSEL R22, R22, R7, P5 ;  /* 0x000000071616c208 */ /* 0x000fe20002800000 */
[----:B------:R-:W0:Y:S01]  /*14c0*/  SHFL.BFLY PT, R0, R5, 0x1, 0x1f ;  /* 0x0c201f0005007f89 */ /* 0x000e2200000e0000 */
[----:B------:R-:W-:-:S03]  /*14d0*/  FSETP.NAN.AND P5, PT, R5, R5, PT ;  /* 0x000000050500720b */ /* 0x000fc60003fa8000 */
[----:B------:R-:W1:Y:S01]  /*14e0*/  SHFL.BFLY PT, R7, R22, 0x1, 0x1f ;  /* 0x0c201f0016077f89 */ /* 0x000e6200000e0000 */
[----:B0-----:R-:W-:Y:S02]  /*14f0*/  FSETP.GEU.AND P6, PT, R5, R0, PT ;  /* 0x000000000500720b */ /* 0x001fe40003fce000 */
[----:B-1----:R-:W-:-:S11]  /*1500*/  FSETP.GT.AND P4, PT, R22, R7, PT ;  /* 0x000000071600720b */ /* 0x002fd60003f84000 */
[----:B------:R-:W-:Y:S02]  /*1510*/  @P6 SEL R5, R5, R0, P5 ;  /* 0x0000000005056207 */ /* 0x000fe40002800000 */
[----:B------:R-:W-:-:S03]  /*1520*/  FSETP.NAN.AND P5, PT, R22, R22, PT ;  /* 0x000000161600720b */ /* 0x000fc60003fa8000 */
[----:B------:R-:W-:Y:S01]  /*1530*/  @P3 STS [R10.X4], R5 ;  /* 0x000000050a003388 */ /* 0x000fe20000004800 */
[----:B------:R-:W-:-:S03]  /*1540*/  @!P4 SEL R22, R22, R7, P5 ;  /* 0x000000071616c207 */ /* 0x000fc60002800000 */
[----:B------:R-:W-:Y:S06]  /*1550*/  BAR.SYNC.DEFER_BLOCKING 0x0 ;  /* 0x0000000000007b1d */ /* 0x000fec0000010000 */
[----:B------:R-:W-:Y:S04]  /*1560*/  LDS R0, [RZ] ;  /* 0x00000000ff007984 */ /* 0x000fe80000000800 */
[----:B------:R-:W-:Y:S06]  /*1570*/  BAR.SYNC.DEFER_BLOCKING 0x0 ;  /* 0x0000000000007b1d */ /* 0x000fec0000010000 */
[----:B------:R-:W-:Y:S04]  /*1580*/  @!P0 STS [R3], R22 ;  /* 0x0000001603008388 */ /* 0x000fe80000000800 */
[----:B------:R-:W-:Y:S06]  /*1590*/  BAR.SYNC.DEFER_BLOCKING 0x0 ;  /* 0x0000000000007b1d */ /* 0x000fec0000010000 */
[----:B------:R-:W0:Y:S04]  /*15a0*/  @!P2 LDS R4, [R10.X4] ;  /* 0x000000000a04a984 */ /* 0x000e280000004800 */
[----:B0-----:R-:W0:Y:S01]  /*15b0*/  SHFL.BFLY PT, R7, R4, 0x10, 0x1f ;  /* 0x0e001f0004077f89 */ /* 0x001e2200000e0000 */
[----:B------:R-:W-:-:S02]  /*15c0*/  FSETP.NAN.AND P2, PT, R4, R4, PT ;  /* 0x000000040400720b */ /* 0x000fc40003f48000 */
[----:B0-----:R-:W-:-:S04]  /*15d0*/  FSETP.GT.AND P0, PT, R4, R7, PT ;  /* 0x000000070400720b */ /* 0x001fc80003f04000 */
[----:B------:R-:W-:-:S04]  /*15e0*/  FSEL R7, R4, R7, P0 ;  /* 0x0000000704077208 */ /* 0x000fc80000000000 */
[----:B------:R-:W-:Y:S02]  /*15f0*/  FSEL R7, R4, R7, P2 ;  /* 0x0000000704077208 */ /* 0x000fe40001000000 */
[C---:B------:R-:W-:Y:S02]  /*1600*/  IADD3 R4, P4, R6.reuse, c[0x0][0x190], RZ ;  /* 0x0000640006047a10 */ /* 0x040fe40007f9e0ff */
[C---:B------:R-:W-:Y:S01]  /*1610*/  FSETP.NAN.AND P2, PT, R7.reuse, R7, PT ;  /* 0x000000070700720b */ /* 0x040fe20003f48000 */
[----:B------:R-:W0:Y:S01]  /*1620*/  SHFL.BFLY PT, R2, R7, 0x8, 0x1f ;  /* 0x0d001f0007027f89 */ /* 0x000e2200000e0000 */
[----:B------:R-:W-:Y:S02]  /*1630*/  IADD3 R6, P5, R6, c[0x0][0x198], RZ ;  /* 0x0000660006067a10 */ /* 0x000fe40007fbe0ff */
[----:B0-----:R-:W-:-:S13]  /*1640*/  FSETP.GT.AND P0, PT, R7, R2, PT ;  /* 0x000000020700720b */ /* 0x001fda0003f04000 */
[----:B------:R-:W-:-:S04]  /*1650*/  @!P0 FSEL R7, R7, R2, P2 ;  /* 0x0000000207078208 */ /* 0x000fc80001000000 */
[C---:B------:R-:W-:Y:S01]  /*1660*/  FSETP.NAN.AND P2, PT, R7.reuse, R7, PT ;  /* 0x000000070700720b */ /* 0x040fe20003f48000 */
[----:B------:R-:W0:Y:S02]  /*1670*/  SHFL.BFLY PT, R2, R7, 0x4, 0x1f ;  /* 0x0c801f0007027f89 */ /* 0x000e2400000e0000 */
        /* <DEDUP_REMOVED lines=9> */
[----:B------:R-:W-:Y:S02]  /*1710*/  @!P0 SEL R7, R7, R2, P2 ;  /* 0x0000000207078207 */ /* 0x000fe40001000000 */
[----:B------:R-:W-:-:S03]  /*1720*/  FSETP.GE.AND P0, PT, R0, RZ, PT ;  /* 0x000000ff0000720b */ /* 0x000fc60003f06000 */
[----:B------:R0:W-:Y:S01]  /*1730*/  @P3 STS [R10.X4], R7 ;  /* 0x000000070a003388 */ /* 0x0001e20000004800 */
[----:B------:R-:W-:-:S03]  /*1740*/  FSEL R2, R0, RZ, !P0 ;  /* 0x000000ff00027208 */ /* 0x000fc60004000000 */
[----:B------:R-:W-:Y:S02]  /*1750*/  BAR.SYNC.DEFER_BLOCKING 0x0 ;  /* 0x0000000000007b1d */ /* 0x000fe40000010000 */
[----:B------:R-:W-:Y:S01]  /*1760*/  FADD R2, RZ, -R2 ;  /* 0x80000002ff027221 */ /* 0x000fe20000000000 */
[----:B0-----:R-:W-:-:S04]  /*1770*/  IADD3.X R7, R18, c[0x0][0x19c], RZ, P5, !PT ;  /* 0x0000670012077a10 */ /* 0x001fc80002ffe4ff */
[----:B------:R-:W-:Y:S01]  /*1780*/  FSETP.NAN.AND P2, PT, R2, R2, PT ;  /* 0x000000020200720b */ /* 0x000fe20003f48000 */
[----:B------:R-:W0:Y:S02]  /*1790*/  LDS R3, [RZ] ;  /* 0x00000000ff037984 */ /* 0x000e240000000800 */
[C---:B0-----:R-:W-:Y:S02]  /*17a0*/  FSETP.GTU.AND P0, PT, R3.reuse, RZ, PT ;  /* 0x000000ff0300720b */ /* 0x041fe40003f0c000 */
[C---:B------:R-:W-:Y:S02]  /*17b0*/  F2FP.BF16.PACK_AB R0, R3.reuse, R0 ;  /* 0x000000000300723e */ /* 0x040fe400000010ff */
[----:B------:R-:W-:Y:S01]  /*17c0*/  FSEL R5, R3, RZ, P0 ;  /* 0x000000ff03057208 */ /* 0x000fe20000000000 */
[----:B------:R-:W-:-:S03]  /*17d0*/  IMAD.MOV.U32 R3, RZ, RZ, -0x1000 ;  /* 0xfffff000ff037424 */ /* 0x000fc600078e00ff */
[----:B------:R-:W-:-:S04]  /*17e0*/  FSETP.GT.AND P0, PT, R2, R5, PT ;  /* 0x000000050200720b */ /* 0x000fc80003f04000 */
[----:B------:R-:W-:Y:S02]  /*17f0*/  @!P2 FSEL R2, R2, R5, P0 ;  /* 0x000000050202a208 */ /* 0x000fe40000000000 */
[----:B------:R-:W-:-:S03]  /*1800*/  IADD3.X R5, R18, c[0x0][0x194], RZ, P4, !PT ;  /* 0x0000650012057a10 */ /* 0x000fc600027fe4ff */
[----:B------:R-:W-:-:S05]  /*1810*/  FMUL R10, R2, 0.0078740157186985015869 ;  /* 0x3c010204020a7820 */ /* 0x000fca0000400000 */
[C---:B------:R-:W-:Y:S02]  /*1820*/  FSETP.GT.AND P0, PT, R10.reuse, 9.9999997473787516356e-06, PT ;  /* 0x3727c5ac0a00780b */ /* 0x040fe40003f04000 */
[----:B------:R-:W-:-:S11]  /*1830*/  FSETP.NAN.AND P2, PT, R10, R10, PT ;  /* 0x0000000a0a00720b */ /* 0x000fd60003f48000 */
[----:B------:R-:W-:Y:S02]  /*1840*/  @!P0 FSEL R10, R10, 9.9999997473787516356e-06, P2 ;  /* 0x3727c5ac0a0a8808 */ /* 0x000fe40001000000 */
[----:B------:R-:W-:Y:S02]  /*1850*/  ISETP.EQ.AND P0, PT, R11, RZ, !P1 ;  /* 0x000000ff0b00720c */ /* 0x000fe40004f02270 */
[C---:B------:R-:W-:Y:S02]  /*1860*/  FSETP.GT.AND P2, PT, |R10|.reuse, 8.50705917302346158658e+37, PT ;  /* 0x7e8000000a00780b */ /* 0x040fe40003f44200 */
[----:B------:R-:W-:Y:S02]  /*1870*/  FSETP.GEU.AND P3, PT, |R10|, 1.175494350822287508e-38, PT ;  /* 0x008000000a00780b */ /* 0x000fe40003f6e200 */
[----:B------:R-:W-:Y:S02]  /*1880*/  PRMT R11, R0, 0x7632, R11 ;  /* 0x00007632000b7816 */ /* 0x000fe4000000000b */
[----:B------:R-:W-:-:S05]  /*1890*/  FSEL R9, R9, 0.25, !P2 ;  /* 0x3e80000009097808 */ /* 0x000fca0005000000 */
[----:B------:R0:W-:Y:S02]  /*18a0*/  @P0 STG.E.U16 [R4.64], R0 ;  /* 0x0000000004000986 */ /* 0x0001e4000c101504 */
[----:B------:R-:W-:Y:S02]  /*18b0*/  @P2 FMUL R10, R10, 0.25 ;  /* 0x3e8000000a0a2820 */ /* 0x000fe40000400000 */
[----:B------:R0:W-:Y:S01]  /*18c0*/  @P0 STG.E.U16 [R6.64], R11 ;  /* 0x0000000b06000986 */ /* 0x0001e2000c101504 */
[----:B------:R-:W-:Y:S01]  /*18d0*/  @!P3 FMUL R9, R9, 16777216 ;  /* 0x4b8000000909b820 */ /* 0x000fe20000400000 */
[----:B------:R-:W-:-:S04]  /*18e0*/  @!P3 FMUL R10, R10, 16777216 ;  /* 0x4b8000000a0ab820 */ /* 0x000fc80000400000 */
[----:B------:R-:W1:Y:S02]  /*18f0*/  MUFU.RCP R2, R10 ;  /* 0x0000000a00027308 */ /* 0x000e640000001000 */
[----:B-1----:R-:W-:Y:S01]  /*1900*/  FMUL R2, R2, R9 ;  /* 0x0000000902027220 */ /* 0x002fe20000400000 */
[----:B0-----:R-:W-:-:S05]  /*1910*/  IMAD.MOV.U32 R9, RZ, RZ, -0x1 ;  /* 0xffffffffff097424 */ /* 0x001fca00078e00ff */
.L_x_25:
[----:B------:R-:W-:Y:S01]  /*1920*/  IADD3 R10, R8, 0x1000, R3 ;  /* 0x00001000080a7810 */ /* 0x000fe20007ffe003 */
[----:B------:R-:W-:Y:S01]  /*1930*/  IMAD.MOV.U32 R13, RZ, RZ, 0x4 ;  /* 0x00000004ff0d7424 */ /* 0x000fe200078e00ff */
[----:B------:R-:W-:Y:S01]  /*1940*/  CS2R R4, SRZ ;  /* 0x0000000000047805 */ /* 0x000fe2000001ff00 */
[----:B------:R-:W-:Y:S02]  /*1950*/  CS2R R6, SRZ ;  /* 0x0000000000067805 */ /* 0x000fe4000001ff00 */
[----:B------:R-:W-:-:S05]  /*1960*/  IMAD.WIDE R12, R10, R13, c[0x0][0x188] ;  /* 0x000062000a0c7625 */ /* 0x000fca00078e020d */
[----:B------:R-:W2:Y:S01]  /*1970*/  @!P1 LDG.E.EF.128 R4, [R12.64] ;  /* 0x000000040c049981 */ /* 0x000ea2000c0e1d00 */
[----:B------:R-:W-:Y:S01]  /*1980*/  BSSY B0, `(.L_x_13) ;  /* 0x0000019000007945 */ /* 0x000fe20003800000 */
[----:B--2---:R-:W-:-:S04]  /*1990*/  FMUL R11, R4, R4 ;  /* 0x00000004040b7220 */ /* 0x004fc80000400000 */
[----:B------:R-:W-:-:S04]  /*19a0*/  FMUL R11, R11, R4 ;  /* 0x000000040b0b7220 */ /* 0x000fc80000400000 */
[----:B------:R-:W-:-:S04]  /*19b0*/  FFMA R11, R11, 0.044714998453855514526, R4 ;  /* 0x3d3727130b0b7823 */ /* 0x000fc80000000004 */
[----:B------:R-:W-:-:S04]  /*19c0*/  FMUL R14, R11, 0.79788458347320556641 ;  /* 0x3f4c422a0b0e7820 */ /* 0x000fc80000400000 */
        /* <DEDUP_REMOVED lines=13> */
.L_x_14:
[----:B------:R-:W-:Y:S01]  /*1aa0*/  IMAD.MOV.U32 R0, RZ, RZ, 0x3c80f082 ;  /* 0x3c80f082ff007424 */ /* 0x000fe200078e00ff */
[----:B------:R-:W-:-:S04]  /*1ab0*/  FMUL R11, R14, R14 ;  /* 0x0000000e0e0b7220 */ /* 0x000fc80000400000 */
[----:B------:R-:W-:-:S04]  /*1ac0*/  FFMA.FTZ R0, R11, R0, -0.052303962409496307373 ;  /* 0xbd563cae0b007423 */ /* 0x000fc80000010000 */
[----:B------:R-:W-:-:S04]  /*1ad0*/  FFMA.FTZ R0, R11, R0, 0.1331529766321182251 ;  /* 0x3e0859410b007423 */ /* 0x000fc80000010000 */
[----:B------:R-:W-:-:S04]  /*1ae0*/  FFMA.FTZ R0, R11, R0, -0.33332768082618713379 ;  /* 0xbeaaa9ed0b007423 */ /* 0x000fc80000010000 */
[----:B------:R-:W-:-:S04]  /*1af0*/  FFMA.FTZ R0, R11, R0, RZ ;  /* 0x000000000b007223 */ /* 0x000fc800000100ff */
[----:B------:R-:W-:Y:S02]  /*1b00*/  FFMA.FTZ R11, R14, R0, R14 ;  /* 0x000000000e0b7223 */ /* 0x000fe4000001000e */
.L_x_15:
[----:B------:R-:W-:Y:S05]  /*1b10*/  BSYNC B0 ;  /* 0x0000000000007941 */ /* 0x000fea0003800000 */
.L_x_13:
[-C--:B------:R-:W-:Y:S01]  /*1b20*/  FMUL R0, R5, R5.reuse ;  /* 0x0000000505007220 */ /* 0x080fe20000400000 */
[-C--:B------:R-:W-:Y:S01]  /*1b30*/  FMUL R13, R6, R6.reuse ;  /* 0x00000006060d7220 */ /* 0x080fe20000400000 */
[----:B------:R-:W-:Y:S02]  /*1b40*/  BSSY B0, `(.L_x_16) ;  /* 0x000001c000007945 */ /* 0x000fe40003800000 */
[----:B------:R-:W-:Y:S01]  /*1b50*/  FMUL R0, R0, R5 ;  /* 0x0000000500007220 */ /* 0x000fe20000400000 */
[----:B------:R-:W-:-:S03]  /*1b60*/  FMUL R13, R13, R6 ;  /* 0x000000060d0d7220 */ /* 0x000fc60000400000 */
[----:B------:R-:W-:Y:S01]  /*1b70*/  FFMA R0, R0, 0.044714998453855514526, R5 ;  /* 0x3d37271300007823 */ /* 0x000fe20000000005 */
[----:B------:R-:W-:-:S03]  /*1b80*/  FFMA R15, R13, 0.044714998453855514526, R6 ;  /* 0x3d3727130d0f7823 */ /* 0x000fc60000000006 */
[----:B------:R-:W-:Y:S01]  /*1b90*/  FMUL R17, R0, 0.79788458347320556641 ;  /* 0x3f4c422a00117820 */ /* 0x000fe20000400000 */
[----:B------:R-:W-:-:S03]  /*1ba0*/  FMUL R0, R7, R7 ;  /* 0x0000000707007220 */ /* 0x000fc60000400000 */
[----:B------:R-:W-:Y:S01]  /*1bb0*/  FADD.FTZ R16, |R17|, -RZ ;  /* 0x800000ff11107221 */ /* 0x000fe20000010200 */
[----:B------:R-:W-:-:S04]  /*1bc0*/  FMUL R14, R0, R7 ;  /* 0x00000007000e7220 */ /* 0x000fc80000400000 */
        /* <DEDUP_REMOVED lines=12> */
.L_x_17:
[----:B------:R-:W-:Y:S01]  /*1c90*/  IMAD.MOV.U32 R0, RZ, RZ, 0x3c80f082 ;  /* 0x3c80f082ff007424 */ /* 0x000fe200078e00ff */
[----:B------:R-:W-:-:S04]  /*1ca0*/  FMUL R13, R17, R17 ;  /* 0x00000011110d7220 */ /* 0x000fc80000400000 */
[----:B------:R-:W-:-:S04]  /*1cb0*/  FFMA.FTZ R0, R13, R0, -0.052303962409496307373 ;  /* 0xbd563cae0d007423 */ /* 0x000fc80000010000 */
[----:B------:R-:W-:-:S04]  /*1cc0*/  FFMA.FTZ R0, R13, R0, 0.1331529766321182251 ;  /* 0x3e0859410d007423 */ /* 0x000fc80000010000 */
[----:B------:R-:W-:-:S04]  /*1cd0*/  FFMA.FTZ R0, R13, R0, -0.33332768082618713379 ;  /* 0xbeaaa9ed0d007423 */ /* 0x000fc80000010000 */
[----:B------:R-:W-:-:S04]  /*1ce0*/  FFMA.FTZ R0, R13, R0, RZ ;  /* 0x000000000d007223 */ /* 0x000fc800000100ff */
[----:B------:R-:W-:Y:S02]  /*1cf0*/  FFMA.FTZ R12, R17, R0, R17 ;  /* 0x00000000110c7223 */ /* 0x000fe40000010011 */
.L_x_18:
[----:B------:R-:W-:Y:S05]  /*1d00*/  BSYNC B0 ;  /* 0x0000000000007941 */ /* 0x000fea0003800000 */
.L_x_16:
        /* <DEDUP_REMOVED lines=16> */
.L_x_20:
[----:B------:R-:W-:Y:S01]  /*1e10*/  IMAD.MOV.U32 R0, RZ, RZ, 0x3c80f082 ;  /* 0x3c80f082ff007424 */ /* 0x000fe200078e00ff */
[----:B------:R-:W-:-:S04]  /*1e20*/  FMUL R13, R16, R16 ;  /* 0x00000010100d7220 */ /* 0x000fc80000400000 */
[----:B------:R-:W-:-:S04]  /*1e30*/  FFMA.FTZ R0, R13, R0, -0.052303962409496307373 ;  /* 0xbd563cae0d007423 */ /* 0x000fc80000010000 */
[----:B------:R-:W-:-:S04]  /*1e40*/  FFMA.FTZ R0, R13, R0, 0.1331529766321182251 ;  /* 0x3e0859410d007423 */ /* 0x000fc80000010000 */
[----:B------:R-:W-:-:S04]  /*1e50*/  FFMA.FTZ R0, R13, R0, -0.33332768082618713379 ;  /* 0xbeaaa9ed0d007423 */ /* 0x000fc80000010000 */
[----:B------:R-:W-:-:S04]  /*1e60*/  FFMA.FTZ R0, R13, R0, RZ ;  /* 0x000000000d007223 */ /* 0x000fc800000100ff */
[----:B------:R-:W-:Y:S02]  /*1e70*/  FFMA.FTZ R13, R16, R0, R16 ;  /* 0x00000000100d7223 */ /* 0x000fe40000010010 */
.L_x_21:
[----:B------:R-:W-:Y:S05]  /*1e80*/  BSYNC B0 ;  /* 0x0000000000007941 */ /* 0x000fea0003800000 */
.L_x_19:
[----:B------:R-:W-:Y:S01]  /*1e90*/  FMUL R17, R15, 0.79788458347320556641 ;  /* 0x3f4c422a0f117820 */ /* 0x000fe20000400000 */
[----:B------:R-:W-:Y:S01]  /*1ea0*/  BSSY B0, `(.L_x_22) ;  /* 0x0000019000007945 */ /* 0x000fe20003800000 */
[----:B------:R-:W-:Y:S01]  /*1eb0*/  FMUL R14, R4, 0.5 ;  /* 0x3f000000040e7820 */ /* 0x000fe20000400000 */
[----:B------:R-:W-:Y:S01]  /*1ec0*/  FMUL R15, R5, 0.5 ;  /* 0x3f000000050f7820 */ /* 0x000fe20000400000 */
[----:B------:R-:W-:Y:S01]  /*1ed0*/  FADD.FTZ R16, |R17|, -RZ ;  /* 0x800000ff11107221 */ /* 0x000fe20000010200 */
[----:B------:R-:W-:Y:S01]  /*1ee0*/  FMUL R6, R6, 0.5 ;  /* 0x3f00000006067820 */ /* 0x000fe20000400000 */
[----:B------:R-:W-:-:S03]  /*1ef0*/  FMUL R7, R7, 0.5 ;  /* 0x3f00000007077820 */ /* 0x000fc60000400000 */
        /* <DEDUP_REMOVED lines=12> */
.L_x_23:
[----:B------:R-:W-:Y:S01]  /*1fc0*/  IMAD.MOV.U32 R0, RZ, RZ, 0x3c80f082 ;  /* 0x3c80f082ff007424 */ /* 0x000fe200078e00ff */
[----:B------:R-:W-:-:S04]  /*1fd0*/  FMUL R5, R17, R17 ;  /* 0x0000001111057220 */ /* 0x000fc80000400000 */
[----:B------:R-:W-:-:S04]  /*1fe0*/  FFMA.FTZ R0, R5, R0, -0.052303962409496307373 ;  /* 0xbd563cae05007423 */ /* 0x000fc80000010000 */
[----:B------:R-:W-:-:S04]  /*1ff0*/  FFMA.FTZ R0, R5, R0, 0.1331529766321182251 ;  /* 0x3e08594105007423 */ /* 0x000fc80000010000 */
[----:B------:R-:W-:-:S04]  /*2000*/  FFMA.FTZ R0, R5, R0, -0.33332768082618713379 ;  /* 0xbeaaa9ed05007423 */ /* 0x000fc80000010000 */
[----:B------:R-:W-:-:S04]  /*2010*/  FFMA.FTZ R0, R5, R0, RZ ;  /* 0x0000000005007223 */ /* 0x000fc800000100ff */
[----:B------:R-:W-:Y:S02]  /*2020*/  FFMA.FTZ R0, R0, R17, R17 ;  /* 0x0000001100007223 */ /* 0x000fe40000010011 */
.L_x_24:
[----:B------:R-:W-:Y:S05]  /*2030*/  BSYNC B0 ;  /* 0x0000000000007941 */ /* 0x000fea0003800000 */
.L_x_22:
[----:B------:R-:W-:Y:S01]  /*2040*/  FADD R0, R0, 1 ;  /* 0x3f80000000007421 */ /* 0x000fe20000000000 */
[----:B------:R-:W-:Y:S01]  /*2050*/  FADD R13, R13, 1 ;  /* 0x3f8000000d0d7421 */ /* 0x000fe20000000000 */
[----:B------:R-:W-:Y:S01]  /*2060*/  FADD R12, R12, 1 ;  /* 0x3f8000000c0c7421 */ /* 0x000fe20000000000 */
[----:B------:R-:W-:Y:S01]  /*2070*/  FADD R11, R11, 1 ;  /* 0x3f8000000b0b7421 */ /* 0x000fe20000000000 */
[----:B------:R-:W-:Y:S01]  /*2080*/  FMUL R5, R0, R7 ;  /* 0x0000000700057220 */ /* 0x000fe20000400000 */
[----:B------:R-:W-:Y:S02]  /*2090*/  FMUL R13, R13, R6 ;  /* 0x000000060d0d7220 */ /* 0x000fe40000400000 */
[----:B------:R-:W-:Y:S01]  /*20a0*/  FMUL R11, R11, R14 ;  /* 0x0000000e0b0b7220 */ /* 0x000fe20000400000 */
[C---:B------:R-:W-:Y:S01]  /*20b0*/  FMUL R0, R2.reuse, R5 ;  /* 0x0000000502007220 */ /* 0x040fe20000400000 */
[----:B------:R-:W-:Y:S01]  /*20c0*/  FMUL R13, R2, R13 ;  /* 0x0000000d020d7220 */ /* 0x000fe20000400000 */
[----:B------:R-:W-:Y:S01]  /*20d0*/  FMUL R5, R12, R15 ;  /* 0x0000000f0c057220 */ /* 0x000fe20000400000 */
[----:B------:R-:W-:-:S03]  /*20e0*/  FMUL R11, R2, R11 ;  /* 0x0000000b020b7220 */ /* 0x000fc60000400000 */
[----:B------:R-:W0:Y:S01]  /*20f0*/  FRND R0, R0 ;  /* 0x0000000000007307 */ /* 0x000e220000201000 */
[----:B------:R-:W-:-:S07]  /*2100*/  FMUL R5, R2, R5 ;  /* 0x0000000502057220 */ /* 0x000fce0000400000 */
[----:B------:R-:W1:Y:S08]  /*2110*/  FRND R13, R13 ;  /* 0x0000000d000d7307 */ /* 0x000e700000201000 */
[----:B------:R-:W2:Y:S01]  /*2120*/  FRND R5, R5 ;  /* 0x0000000500057307 */ /* 0x000ea20000201000 */
[C---:B0-----:R-:W-:Y:S02]  /*2130*/  FSETP.GT.AND P2, PT, R0.reuse, -127, PT ;  /* 0xc2fe00000000780b */ /* 0x041fe40003f44000 */
[----:B------:R-:W-:-:S05]  /*2140*/  FSETP.NAN.AND P4, PT, R0, R0, PT ;  /* 0x000000000000720b */ /* 0x000fca0003f88000 */
[----:B------:R-:W0:Y:S01]  /*2150*/  FRND R11, R11 ;  /* 0x0000000b000b7307 */ /* 0x000e220000201000 */
[----:B-1----:R-:W-:-:S05]  /*2160*/  FSETP.GT.AND P3, PT, R13, -127, PT ;  /* 0xc2fe00000d00780b */ /* 0x002fca0003f64000 */
[----:B------:R-:W-:Y:S02]  /*2170*/  @!P2 FSEL R0, R0, -127, P4 ;  /* 0xc2fe00000000a808 */ /* 0x000fe40002000000 */
[----:B--2---:R-:W-:Y:S02]  /*2180*/  FSETP.GT.AND P0, PT, R5, -127, PT ;  /* 0xc2fe00000500780b */ /* 0x004fe40003f04000 */
[C---:B------:R-:W-:Y:S01]  /*2190*/  FSETP.NAN.AND P4, PT, R13.reuse, R13, PT ;  /* 0x0000000d0d00720b */ /* 0x040fe20003f88000 */
[----:B------:R-:W1:Y:S01]  /*21a0*/  F2I.S16.TRUNC.NTZ R7, R0 ;  /* 0x0000000000077305 */ /* 0x000e62000020e900 */
[----:B------:R-:W-:Y:S02]  /*21b0*/  FSETP.GEU.AND P6, PT, R0, 127, PT ;  /* 0x42fe00000000780b */ /* 0x000fe40003fce000 */
[----:B------:R-:W-:Y:S02]  /*21c0*/  @!P3 FSEL R13, R13, -127, P4 ;  /* 0xc2fe00000d0db808 */ /* 0x000fe40002000000 */
[----:B0-----:R-:W-:-:S02]  /*21d0*/  FSETP.GT.AND P2, PT, R11, -127, PT ;  /* 0xc2fe00000b00780b */ /* 0x001fc40003f44000 */
[C---:B------:R-:W-:Y:S01]  /*21e0*/  FSETP.NAN.AND P3, PT, R5.reuse, R5, PT ;  /* 0x000000050500720b */ /* 0x040fe20003f68000 */
[----:B------:R-:W0:Y:S01]  /*21f0*/  F2I.S16.TRUNC.NTZ R12, R13 ;  /* 0x0000000d000c7305 */ /* 0x000e22000020e900 */
[----:B------:R-:W-:Y:S02]  /*2200*/  FSETP.NAN.AND P5, PT, R0, R0, PT ;  /* 0x000000000000720b */ /* 0x000fe40003fa8000 */
[----:B------:R-:W-:Y:S02]  /*2210*/  @!P0 FSEL R5, R5, -127, P3 ;  /* 0xc2fe000005058808 */ /* 0x000fe40001800000 */
[----:B------:R-:W-:Y:S02]  /*2220*/  FSETP.NAN.AND P0, PT, R11, R11, PT ;  /* 0x0000000b0b00720b */ /* 0x000fe40003f08000 */
[----:B------:R-:W-:Y:S01]  /*2230*/  FSETP.NAN.AND P4, PT, R13, R13, PT ;  /* 0x0000000d0d00720b */ /* 0x000fe20003f88000 */
[----:B------:R-:W2:Y:S01]  /*2240*/  F2I.S16.TRUNC.NTZ R4, R5 ;  /* 0x0000000500047305 */ /* 0x000ea2000020e900 */
[----:B-1----:R-:W-:-:S02]  /*2250*/  LOP3.LUT R7, R7, 0xffff, RZ, 0xc0, !PT ;  /* 0x0000ffff07077812 */ /* 0x002fc400078ec0ff */
[----:B------:R-:W-:Y:S02]  /*2260*/  @!P2 FSEL R11, R11, -127, P0 ;  /* 0xc2fe00000b0ba808 */ /* 0x000fe40000000000 */
[----:B------:R-:W-:Y:S02]  /*2270*/  FSETP.GEU.AND P0, PT, R13, 127, PT ;  /* 0x42fe00000d00780b */ /* 0x000fe40003f0e000 */
[----:B------:R-:W-:Y:S01]  /*2280*/  FSETP.GEU.AND P2, PT, R5, 127, PT ;  /* 0x42fe00000500780b */ /* 0x000fe20003f4e000 */
[----:B------:R-:W1:Y:S01]  /*2290*/  F2I.S16.TRUNC.NTZ R6, R11 ;  /* 0x0000000b00067305 */ /* 0x000e62000020e900 */
[----:B------:R-:W-:Y:S02]  /*22a0*/  FSETP.GEU.AND P3, PT, R11, 127, PT ;  /* 0x42fe00000b00780b */ /* 0x000fe40003f6e000 */
[----:B------:R-:W-:Y:S02]  /*22b0*/  @P6 SEL R7, R7, 0x7f, P5 ;  /* 0x0000007f07076807 */ /* 0x000fe40002800000 */
[----:B------:R-:W-:-:S02]  /*22c0*/  FSETP.NAN.AND P6, PT, R5, R5, PT ;  /* 0x000000050500720b */ /* 0x000fc40003fc8000 */
[----:B------:R-:W-:Y:S02]  /*22d0*/  FSETP.NAN.AND P5, PT, R11, R11, PT ;  /* 0x0000000b0b00720b */ /* 0x000fe40003fa8000 */
[----:B0-----:R-:W-:Y:S02]  /*22e0*/  LOP3.LUT R12, R12, 0xffff, RZ, 0xc0, !PT ;  /* 0x0000ffff0c0c7812 */ /* 0x001fe400078ec0ff */
[----:B--2---:R-:W-:Y:S02]  /*22f0*/  LOP3.LUT R0, R4, 0xffff, RZ, 0xc0, !PT ;  /* 0x0000ffff04007812 */ /* 0x004fe400078ec0ff */
[----:B------:R-:W-:Y:S02]  /*2300*/  @P0 SEL R12, R12, 0x7f, P4 ;  /* 0x0000007f0c0c0807 */ /* 0x000fe40002000000 */
[----:B------:R-:W-:Y:S02]  /*2310*/  @P2 SEL R0, R0, 0x7f, P6 ;  /* 0x0000007f00002807 */ /* 0x000fe40003000000 */
[----:B-1----:R-:W-:-:S02]  /*2320*/  LOP3.LUT R5, R6, 0xffff, RZ, 0xc0, !PT ;  /* 0x0000ffff06057812 */ /* 0x002fc400078ec0ff */
[----:B------:R-:W-:Y:S02]  /*2330*/  IADD3 R4, P0, R10, c[0x0][0x1a0], RZ ;  /* 0x000068000a047a10 */ /* 0x000fe40007f1e0ff */
[----:B------:R-:W-:Y:S02]  /*2340*/  @P3 SEL R5, R5, 0x7f, P5 ;  /* 0x0000007f05053807 */ /* 0x000fe40002800000 */
[----:B------:R-:W-:Y:S02]  /*2350*/  PRMT R7, R12, 0x3340, R7 ;  /* 0x000033400c077816 */ /* 0x000fe40000000007 */
[----:B------:R-:W-:Y:S02]  /*2360*/  PRMT R0, R5, 0x3340, R0 ;  /* 0x0000334005007816 */ /* 0x000fe40000000000 */
[----:B------:R-:W-:Y:S02]  /*2370*/  LEA.HI.X.SX32 R5, R10, c[0x0][0x1a4], 0x1, P0 ;  /* 0x000069000a057a11 */ /* 0x000fe400000f0eff */
[----:B------:R-:W-:-:S02]  /*2380*/  IADD3 R3, P0, R3, 0x1000, RZ ;  /* 0x0000100003037810 */ /* 0x000fc40007f1e0ff */
[----:B------:R-:W-:-:S03]  /*2390*/  PRMT R7, R0, 0x5410, R7 ;  /* 0x0000541000077816 */ /* 0x000fc60000000007 */
[----:B------:R-:W-:Y:S01]  /*23a0*/  IMAD.X R9, RZ, RZ, R9, P0 ;  /* 0x000000ffff097224 */ /* 0x000fe200000e0609 */
[----:B------:R-:W-:Y:S01]  /*23b0*/  ISETP.GE.U32.AND P0, PT, R3, 0x2000, PT ;  /* 0x000020000300780c */ /* 0x000fe20003f06070 */
[----:B------:R0:W-:Y:S03]  /*23c0*/  @!P1 STG.E [R4.64], R7 ;  /* 0x0000000704009986 */ /* 0x0001e6000c101904 */
[----:B------:R-:W-:-:S13]  /*23d0*/  ISETP.GE.U32.AND.EX P0, PT, R9, RZ, PT, P0 ;  /* 0x000000ff0900720c */ /* 0x000fda0003f06100 */
[----:B------:R-:W-:Y:S05]  /*23e0*/  @P0 EXIT ;  /* 0x000000000000094d */ /* 0x000fea0003800000 */
[----:B0-----:R-:W-:Y:S05]  /*23f0*/  BRA `(.L_x_25) ;  /* 0xfffff52000007947 */ /* 0x001fea000383ffff */
.L_x_26:
[----:B------:R-:W-:-:S00]  /*2400*/  BRA `(.L_x_26) ;  /* 0xfffffff000007947 */ /* 0x000fc0000383ffff */
[----:B------:R-:W-:-:S00]  /*2410*/  NOP ;  /* 0x0000000000007918 */ /* 0x000fc00000000000 */
        /* <DEDUP_REMOVED lines=14> */
.L_x_27:


//--------------------- .nv.global.init           --------------------------
	.section	.nv.global.init,"aw",@progbits
.nv.global.init:
	.type		_$_str,@object
	.size		_$_str,(.L_0 - _$_str)
_$_str:
        /*0000*/ 	.byte	0x5f, 0x5f, 0x43, 0x55, 0x44, 0x41, 0x5f, 0x46, 0x54, 0x5a, 0x00
.L_0:


//--------------------- .nv.shared.triton_red_fused__to_copy_add_amax_amin_clamp_gelu_mul_reciprocal_17 --------------------------
	.section	.nv.shared.triton_red_fused__to_copy_add_amax_amin_clamp_gelu_mul_reciprocal_17,"aw",@nobits
	.sectionflags	@""
	.align	16
